	.target	sm_90a

	.elftype	@"ET_EXEC"


//--------------------- .note.nv.tkinfo           --------------------------
	.section	.note.nv.tkinfo,"",@"SHT_NOTE"
	.sectionflags	@"SHF_NOTE_NV_TKINFO"
	.tkinfo
        /*0018*/ 	.word	0x00000002
        /*0030*/ 	.string	""
        /*0030*/ 	.string	"ptxas"
        /*0030*/ 	.string	"Cuda compilation tools, release 13.0, V13.0.88"
        /*0030*/ 	.string	"Build cuda_13.0.r13.0/compiler.36424714_0"
        /*0030*/ 	.string	"-arch sm_90a -m 64 "



//--------------------- .note.nv.cuinfo           --------------------------
	.section	.note.nv.cuinfo,"",@"SHT_NOTE"
	.sectionflags	@"SHF_NOTE_NV_CUINFO"
        /*0018*/ 	.short	0x0002
        /*001a*/ 	.short	0x005a
        /*001c*/ 	.short	0x0082
	.zero		2


//--------------------- .nv.info                  --------------------------
	.section	.nv.info,"",@"SHT_CUDA_INFO"
	.align	4


	//----- nvinfo : EIATTR_REGCOUNT
	.align		4
        /*0000*/ 	.byte	0x04, 0x2f
        /*0002*/ 	.short	(.L_16 - .L_15)
	.align		4
.L_15:
        /*0004*/ 	.word	index@(_ZN7cutlass13device_kernelINS_4fmha6kernel28FmhaKernelTmaWarpSpecializedINS1_10collective33FmhaBwdMainloopTmaWarpSpecializedINS_6half_tEfN4cute5tupleIJNS7_1CILi64EEENS9_ILi128EEENS9_ILi48EEEEEENS4_16FusionBwdAdapterINS4_14ResidualFusionEEEJEEENS4_17FmhaBwdEpilogueKVIS6_fNS8_IJSA_SC_SA_EEEEENS2_23TileSchedulerBwdAdapterINS2_23IndividualTileSchedulerEEEJEEEEEvNT_6ParamsE)
        /*0008*/ 	.word	0x000000a8


	//----- nvinfo : EIATTR_FRAME_SIZE
	.align		4
.L_16:
        /*000c*/ 	.byte	0x04, 0x11
        /*000e*/ 	.short	(.L_18 - .L_17)
	.align		4
.L_17:
        /*0010*/ 	.word	index@(_ZN7cutlass13device_kernelINS_4fmha6kernel28FmhaKernelTmaWarpSpecializedINS1_10collective33FmhaBwdMainloopTmaWarpSpecializedINS_6half_tEfN4cute5tupleIJNS7_1CILi64EEENS9_ILi128EEENS9_ILi48EEEEEENS4_16FusionBwdAdapterINS4_14ResidualFusionEEEJEEENS4_17FmhaBwdEpilogueKVIS6_fNS8_IJSA_SC_SA_EEEEENS2_23TileSchedulerBwdAdapterINS2_23IndividualTileSchedulerEEEJEEEEEvNT_6ParamsE)
        /*0014*/ 	.word	0x000000a0


	//----- nvinfo : EIATTR_MIN_STACK_SIZE
	.align		4
.L_18:
        /*0018*/ 	.byte	0x04, 0x12
        /*001a*/ 	.short	(.L_20 - .L_19)
	.align		4
.L_19:
        /*001c*/ 	.word	index@(_ZN7cutlass13device_kernelINS_4fmha6kernel28FmhaKernelTmaWarpSpecializedINS1_10collective33FmhaBwdMainloopTmaWarpSpecializedINS_6half_tEfN4cute5tupleIJNS7_1CILi64EEENS9_ILi128EEENS9_ILi48EEEEEENS4_16FusionBwdAdapterINS4_14ResidualFusionEEEJEEENS4_17FmhaBwdEpilogueKVIS6_fNS8_IJSA_SC_SA_EEEEENS2_23TileSchedulerBwdAdapterINS2_23IndividualTileSchedulerEEEJEEEEEvNT_6ParamsE)
        /*0020*/ 	.word	0x000000a0
.L_20:


//--------------------- .nv.compat                --------------------------
	.section	.nv.compat,"",@"SHT_CUDA_COMPAT_INFO"
	.align	4
        /*0000*/ 	.byte	0x02, 0x09, 0x01, 0x00, 0x02, 0x02, 0x04, 0x00, 0x02, 0x05, 0x05, 0x00, 0x03, 0x07, 0x01, 0x01
        /*0010*/ 	.byte	0x02, 0x03, 0x01, 0x00, 0x02, 0x06, 0x01, 0x00, 0x04, 0x0b, 0x08, 0x00, 0x00, 0x00, 0x00, 0x00
        /*0020*/ 	.byte	0x00, 0x00, 0x00, 0x00


//--------------------- .nv.info._ZN7cutlass13device_kernelINS_4fmha6kernel28FmhaKernelTmaWarpSpecializedINS1_10collective33FmhaBwdMainloopTmaWarpSpecializedINS_6half_tEfN4cute5tupleIJNS7_1CILi64EEENS9_ILi128EEENS9_ILi48EEEEEENS4_16FusionBwdAdapterINS4_14ResidualFusionEEEJEEENS4_17FmhaBwdEpilogueKVIS6_fNS8_IJSA_SC_SA_EEEEENS2_23TileSchedulerBwdAdapterINS2_23IndividualTileSchedulerEEEJEEEEEvNT_6ParamsE --------------------------
	.section	.nv.info._ZN7cutlass13device_kernelINS_4fmha6kernel28FmhaKernelTmaWarpSpecializedINS1_10collective33FmhaBwdMainloopTmaWarpSpecializedINS_6half_tEfN4cute5tupleIJNS7_1CILi64EEENS9_ILi128EEENS9_ILi48EEEEEENS4_16FusionBwdAdapterINS4_14ResidualFusionEEEJEEENS4_17FmhaBwdEpilogueKVIS6_fNS8_IJSA_SC_SA_EEEEENS2_23TileSchedulerBwdAdapterINS2_23IndividualTileSchedulerEEEJEEEEEvNT_6ParamsE,"",@"SHT_CUDA_INFO"
	.sectionflags	@""
	.align	4


	//----- nvinfo : EIATTR_CUDA_API_VERSION
	.align		4
        /*0000*/ 	.byte	0x04, 0x37
        /*0002*/ 	.short	(.L_22 - .L_21)
.L_21:
        /*0004*/ 	.word	0x00000082


	//----- nvinfo : EIATTR_KPARAM_INFO
	.align		4
.L_22:
        /*0008*/ 	.byte	0x04, 0x17
        /*000a*/ 	.short	(.L_24 - .L_23)
.L_23:
        /*000c*/ 	.word	0x00000000
        /*0010*/ 	.short	0x0000
        /*0012*/ 	.short	0x0070
        /*0014*/ 	.byte	0x00, 0xf0, 0x01, 0x3a


	//----- nvinfo : EIATTR_SPARSE_MMA_MASK
	.align		4
.L_24:
        /*0018*/ 	.byte	0x03, 0x50
        /*001a*/ 	.short	0x0000


	//----- nvinfo : EIATTR_MAXREG_COUNT
	.align		4
        /*001c*/ 	.byte	0x03, 0x1b
        /*001e*/ 	.short	0x00a8


	//----- nvinfo : EIATTR_NUM_BARRIERS
	.align		4
        /*0020*/ 	.byte	0x02, 0x4c
        /*0022*/ 	.byte	0x02
	.zero		1


	//----- nvinfo : EIATTR_EXTERNS
	.align		4
        /*0024*/ 	.byte	0x04, 0x0f
        /*0026*/ 	.short	(.L_26 - .L_25)


	//   ....[0]....
	.align		4
.L_25:
        /*0028*/ 	.word	index@(__assertfail)


	//----- nvinfo : EIATTR_ANNOTATIONS
	.align		4
.L_26:
        /*002c*/ 	.byte	0x04, 0x55
        /*002e*/ 	.short	(.L_28 - .L_27)


	//   ....[0]....
.L_27:
        /*0030*/ 	.word	0x00000001
        /*0034*/ 	.byte	0x50, 0x78, 0x00, 0x00, 0x01, 0x00, 0x00, 0x00, 0x90, 0x78, 0x00, 0x00, 0x01, 0x00, 0x00, 0x00
        /*0044*/ 	.byte	0xd0, 0x78, 0x00, 0x00, 0x01, 0x00, 0x00, 0x00, 0x40, 0x79, 0x00, 0x00, 0x01, 0x00, 0x00, 0x00
        /*0054*/ 	.byte	0xc0, 0x79, 0x00, 0x00, 0x01, 0x00, 0x00, 0x00, 0x10, 0x7a, 0x00, 0x00, 0x01, 0x00, 0x00, 0x00
        /*0064*/ 	.byte	0x70, 0x7a, 0x00, 0x00, 0x01, 0x00, 0x00, 0x00, 0x00, 0x7b, 0x00, 0x00, 0x01, 0x00, 0x00, 0x00
        /*0074*/ 	.byte	0x10, 0x7b, 0x00, 0x00, 0x01, 0x00, 0x00, 0x00, 0x30, 0x7b, 0x00, 0x00, 0x01, 0x00, 0x00, 0x00
        /*0084*/ 	.byte	0x60, 0x7b, 0x00, 0x00, 0x01, 0x00, 0x00, 0x00, 0x60, 0x7c, 0x00, 0x00, 0x01, 0x00, 0x00, 0x00
        /*0094*/ 	.byte	0x00, 0x7d, 0x00, 0x00, 0x01, 0x00, 0x00, 0x00, 0xe0, 0x7d, 0x00, 0x00, 0x01, 0x00, 0x00, 0x00
        /*00a4*/ 	.byte	0xf0, 0x7d, 0x00, 0x00, 0x01, 0x00, 0x00, 0x00, 0x70, 0x7f, 0x00, 0x00


	//----- nvinfo : EIATTR_MERCURY_ISA_VERSION
	.align		4
.L_28:
        /*00b0*/ 	.byte	0x03, 0x5f
        /*00b2*/ 	.short	0x0101


	//----- nvinfo : EIATTR_INT_WARP_WIDE_INSTR_OFFSETS
	.align		4
        /*00b4*/ 	.byte	0x04, 0x31
        /*00b6*/ 	.short	(.L_30 - .L_29)


	//   ....[0]....
.L_29:
        /*00b8*/ 	.word	0x000007e0


	//   ....[1]....
        /*00bc*/ 	.word	0x000007f0


	//   ....[2]....
        /*00c0*/ 	.word	0x00000800


	//   ....[3]....
        /*00c4*/ 	.word	0x00000810


	//   ....[4]....
        /*00c8*/ 	.word	0x000008a0


	//----- nvinfo : EIATTR_COOP_GROUP_MASK_REGIDS
	.align		4
.L_30:
        /*00cc*/ 	.byte	0x04, 0x29
        /*00ce*/ 	.short	(.L_32 - .L_31)


	//   ....[0]....
.L_31:
        /*00d0*/ 	.word	0xffffffff


	//   ....[1]....
        /*00d4*/ 	.word	0xffffffff


	//   ....[2]....
        /*00d8*/ 	.word	0xffffffff


	//   ....[3]....
        /*00dc*/ 	.word	0xffffffff


	//   ....[4]....
        /*00e0*/ 	.word	0xffffffff


	//   ....[5]....
        /*00e4*/ 	.word	0xffffffff


	//----- nvinfo : EIATTR_COOP_GROUP_INSTR_OFFSETS
	.align		4
.L_32:
        /*00e8*/ 	.byte	0x04, 0x28
        /*00ea*/ 	.short	(.L_34 - .L_33)


	//   ....[0]....
.L_33:
        /*00ec*/ 	.word	0x00000060


	//   ....[1]....
        /*00f0*/ 	.word	0x00000090


	//   ....[2]....
        /*00f4*/ 	.word	0x00000250


	//   ....[3]....
        /*00f8*/ 	.word	0x00000480


	//   ....[4]....
        /*00fc*/ 	.word	0x00000620


	//   ....[5]....
        /*0100*/ 	.word	0x00000780


	//----- nvinfo : EIATTR_REG_RECONFIG
	.align		4
.L_34:
        /*0104*/ 	.byte	0x01, 0x54
	.zero		2


	//----- nvinfo : EIATTR_SYSCALL_OFFSETS
	.align		4
        /*0108*/ 	.byte	0x04, 0x46
        /*010a*/ 	.short	(.L_36 - .L_35)


	//   ....[0]....
.L_35:
        /*010c*/ 	.word	0x00005ea0


	//   ....[1]....
        /*0110*/ 	.word	0x00005ff0


	//   ....[2]....
        /*0114*/ 	.word	0x00006740


	//   ....[3]....
        /*0118*/ 	.word	0x00006870


	//----- nvinfo : EIATTR_MBARRIER_INSTR_OFFSETS
	.align		4
.L_36:
        /*011c*/ 	.byte	0x04, 0x39
        /*011e*/ 	.short	(.L_38 - .L_37)


	//   ....[0]....
.L_37:
        /*0120*/ 	.word	0x000003f0
        /*0124*/ 	.word	0x000000ff
        /*0128*/ 	.word	0x00016440
        /*012c*/ 	.short	0x0100
        /*012e*/ 	.byte	0x05
	.zero		1


	//   ....[1]....
        /*0130*/ 	.word	0x00000400
        /*0134*/ 	.word	0x000000ff
        /*0138*/ 	.word	0x00016460
        /*013c*/ 	.short	0x0100
        /*013e*/ 	.byte	0x05
	.zero		1


	//   ....[2]....
        /*0140*/ 	.word	0x00000410
        /*0144*/ 	.word	0x000000ff
        /*0148*/ 	.word	0x00016448
        /*014c*/ 	.short	0x0100
        /*014e*/ 	.byte	0x05
	.zero		1


	//   ....[3]....
        /*0150*/ 	.word	0x00000420
        /*0154*/ 	.word	0x000000ff
        /*0158*/ 	.word	0x00016468
        /*015c*/ 	.short	0x0100
        /*015e*/ 	.byte	0x05
	.zero		1


	//   ....[4]....
        /*0160*/ 	.word	0x00000430
        /*0164*/ 	.word	0x000000ff
        /*0168*/ 	.word	0x00016450
        /*016c*/ 	.short	0x0100
        /*016e*/ 	.byte	0x05
	.zero		1


	//   ....[5]....
        /*0170*/ 	.word	0x00000440
        /*0174*/ 	.word	0x000000ff
        /*0178*/ 	.word	0x00016470
        /*017c*/ 	.short	0x0100
        /*017e*/ 	.byte	0x05
	.zero		1


	//   ....[6]....
        /*0180*/ 	.word	0x00000450
        /*0184*/ 	.word	0x000000ff
        /*0188*/ 	.word	0x00016458
        /*018c*/ 	.short	0x0100
        /*018e*/ 	.byte	0x05
	.zero		1


	//   ....[7]....
        /*0190*/ 	.word	0x00000460
        /*0194*/ 	.word	0x000000ff
        /*0198*/ 	.word	0x00016478
        /*019c*/ 	.short	0x0100
        /*019e*/ 	.byte	0x05
	.zero		1


	//   ....[8]....
        /*01a0*/ 	.word	0x00000590
        /*01a4*/ 	.word	0x000000ff
        /*01a8*/ 	.word	0x00016400
        /*01ac*/ 	.short	0x0100
        /*01ae*/ 	.byte	0x05
	.zero		1


	//   ....[9]....
        /*01b0*/ 	.word	0x000005a0
        /*01b4*/ 	.word	0x000000ff
        /*01b8*/ 	.word	0x00016420
        /*01bc*/ 	.short	0x0100
        /*01be*/ 	.byte	0x05
	.zero		1


	//   ....[10]....
        /*01c0*/ 	.word	0x000005b0
        /*01c4*/ 	.word	0x000000ff
        /*01c8*/ 	.word	0x00016408
        /*01cc*/ 	.short	0x0100
        /*01ce*/ 	.byte	0x05
	.zero		1


	//   ....[11]....
        /*01d0*/ 	.word	0x000005c0
        /*01d4*/ 	.word	0x000000ff
        /*01d8*/ 	.word	0x00016428
        /*01dc*/ 	.short	0x0100
        /*01de*/ 	.byte	0x05
	.zero		1


	//   ....[12]....
        /*01e0*/ 	.word	0x000005d0
        /*01e4*/ 	.word	0x000000ff
        /*01e8*/ 	.word	0x00016410
        /*01ec*/ 	.short	0x0100
        /*01ee*/ 	.byte	0x05
	.zero		1


	//   ....[13]....
        /*01f0*/ 	.word	0x000005e0
        /*01f4*/ 	.word	0x000000ff
        /*01f8*/ 	.word	0x00016430
        /*01fc*/ 	.short	0x0100
        /*01fe*/ 	.byte	0x05
	.zero		1


	//   ....[14]....
        /*0200*/ 	.word	0x000005f0
        /*0204*/ 	.word	0x000000ff
        /*0208*/ 	.word	0x00016418
        /*020c*/ 	.short	0x0100
        /*020e*/ 	.byte	0x05
	.zero		1


	//   ....[15]....
        /*0210*/ 	.word	0x00000600
        /*0214*/ 	.word	0x000000ff
        /*0218*/ 	.word	0x00016438
        /*021c*/ 	.short	0x0100
        /*021e*/ 	.byte	0x05
	.zero		1


	//   ....[16]....
        /*0220*/ 	.word	0x00000730
        /*0224*/ 	.word	0x000000ff
        /*0228*/ 	.word	0x00016480
        /*022c*/ 	.short	0x0100
        /*022e*/ 	.byte	0x05
	.zero		1


	//   ....[17]....
        /*0230*/ 	.word	0x00000740
        /*0234*/ 	.word	0x000000ff
        /*0238*/ 	.word	0x00016490
        /*023c*/ 	.short	0x0100
        /*023e*/ 	.byte	0x05
	.zero		1


	//   ....[18]....
        /*0240*/ 	.word	0x00000750
        /*0244*/ 	.word	0x000000ff
        /*0248*/ 	.word	0x00016488
        /*024c*/ 	.short	0x0100
        /*024e*/ 	.byte	0x05
	.zero		1


	//   ....[19]....
        /*0250*/ 	.word	0x00000760
        /*0254*/ 	.word	0x000000ff
        /*0258*/ 	.word	0x00016498
        /*025c*/ 	.short	0x0100
        /*025e*/ 	.byte	0x05
	.zero		1


	//   ....[20]....
        /*0260*/ 	.word	0x000008d0
        /*0264*/ 	.word	0x000000ff
        /*0268*/ 	.word	0x000164a0
        /*026c*/ 	.short	0x0100
        /*026e*/ 	.byte	0x05
	.zero		1


	//   ....[21]....
        /*0270*/ 	.word	0x000008e0
        /*0274*/ 	.word	0x000000ff
        /*0278*/ 	.word	0x000164a8
        /*027c*/ 	.short	0x0100
        /*027e*/ 	.byte	0x05
	.zero		1


	//   ....[22]....
        /*0280*/ 	.word	0x000008f0
        /*0284*/ 	.word	0x000000ff
        /*0288*/ 	.word	0x000164b0
        /*028c*/ 	.short	0x0100
        /*028e*/ 	.byte	0x05
	.zero		1


	//   ....[23]....
        /*0290*/ 	.word	0x00000900
        /*0294*/ 	.word	0x000000ff
        /*0298*/ 	.word	0x000164b8
        /*029c*/ 	.short	0x0100
        /*029e*/ 	.byte	0x05
	.zero		1


	//   ....[24]....
        /*02a0*/ 	.word	0x00000a00
        /*02a4*/ 	.word	0x000000ff
        /*02a8*/ 	.word	0x000164d0
        /*02ac*/ 	.short	0x0100
        /*02ae*/ 	.byte	0x05
	.zero		1


	//   ....[25]....
        /*02b0*/ 	.word	0x00000a10
        /*02b4*/ 	.word	0x000000ff
        /*02b8*/ 	.word	0x000164e8
        /*02bc*/ 	.short	0x0100
        /*02be*/ 	.byte	0x05
	.zero		1


	//   ....[26]....
        /*02c0*/ 	.word	0x00000a20
        /*02c4*/ 	.word	0x000000ff
        /*02c8*/ 	.word	0x000164d8
        /*02cc*/ 	.short	0x0100
        /*02ce*/ 	.byte	0x05
	.zero		1


	//   ....[27]....
        /*02d0*/ 	.word	0x00000a30
        /*02d4*/ 	.word	0x000000ff
        /*02d8*/ 	.word	0x000164f0
        /*02dc*/ 	.short	0x0100
        /*02de*/ 	.byte	0x05
	.zero		1


	//   ....[28]....
        /*02e0*/ 	.word	0x00000a40
        /*02e4*/ 	.word	0x000000ff
        /*02e8*/ 	.word	0x000164e0
        /*02ec*/ 	.short	0x0100
        /*02ee*/ 	.byte	0x05
	.zero		1


	//   ....[29]....
        /*02f0*/ 	.word	0x00000a50
        /*02f4*/ 	.word	0x000000ff
        /*02f8*/ 	.word	0x000164f8
        /*02fc*/ 	.short	0x0100
        /*02fe*/ 	.byte	0x05
	.zero		1


	//   ....[30]....
        /*0300*/ 	.word	0x00000e40
        /*0304*/ 	.word	0x000000ff
        /*0308*/ 	.word	0x00016440
        /*030c*/ 	.short	0x010a
        /*030e*/ 	.byte	0x1a
	.zero		1


	//   ....[31]....
        /*0310*/ 	.word	0x00000e80
        /*0314*/ 	.word	0x000000ff
        /*0318*/ 	.word	0x00016448
        /*031c*/ 	.short	0x010a
        /*031e*/ 	.byte	0x1a
	.zero		1


	//   ....[32]....
        /*0320*/ 	.word	0x00001370
        /*0324*/ 	.word	0x000000ff
        /*0328*/ 	.word	0x00016400
        /*032c*/ 	.short	0x010a
        /*032e*/ 	.byte	0x08
	.zero		1


	//   ....[33]....
        /*0330*/ 	.word	0x00001640
        /*0334*/ 	.word	0x000000ff
        /*0338*/ 	.word	0x00016400
        /*033c*/ 	.short	0x010a
        /*033e*/ 	.byte	0x09
	.zero		1


	//   ....[34]....
        /*0340*/ 	.word	0x00001fc0
        /*0344*/ 	.word	0x000000ff
        /*0348*/ 	.word	0x00000000
        /*034c*/ 	.short	0x010a
        /*034e*/ 	.byte	0x0b
	.zero		1


	//   ....[35]....
        /*0350*/ 	.word	0x00002230
        /*0354*/ 	.word	0x000000ff
        /*0358*/ 	.word	0x00000000
        /*035c*/ 	.short	0x0101
        /*035e*/ 	.byte	0x0b
	.zero		1


	//   ....[36]....
        /*0360*/ 	.word	0x000039d0
        /*0364*/ 	.word	0x000000ff
        /*0368*/ 	.word	0x000164a0
        /*036c*/ 	.short	0x010a
        /*036e*/ 	.byte	0x0b
	.zero		1


	//   ....[37]....
        /*0370*/ 	.word	0x00003bc0
        /*0374*/ 	.word	0x000000ff
        /*0378*/ 	.word	0x000164a0
        /*037c*/ 	.short	0x0101
        /*037e*/ 	.byte	0x0b
	.zero		1


	//   ....[38]....
        /*0380*/ 	.word	0x000041a0
        /*0384*/ 	.word	0x00000003
        /*0388*/ 	.word	0x00016490
        /*038c*/ 	.short	0x010a
        /*038e*/ 	.byte	0x3f
	.zero		1


	//   ....[39]....
        /*0390*/ 	.word	0x000041e0
        /*0394*/ 	.word	0x00000003
        /*0398*/ 	.word	0x00016480
        /*039c*/ 	.short	0x0101
        /*039e*/ 	.byte	0x3f
	.zero		1


	//   ....[40]....
        /*03a0*/ 	.word	0x00004230
        /*03a4*/ 	.word	0x000000ff
        /*03a8*/ 	.word	0x00000000
        /*03ac*/ 	.short	0x010a
        /*03ae*/ 	.byte	0x0b
	.zero		1


	//   ....[41]....
        /*03b0*/ 	.word	0x00005170
        /*03b4*/ 	.word	0x000000ff
        /*03b8*/ 	.word	0x00000000
        /*03bc*/ 	.short	0x0101
        /*03be*/ 	.byte	0x09
	.zero		1


	//   ....[42]....
        /*03c0*/ 	.word	0x000051c0
        /*03c4*/ 	.word	0x00000033
        /*03c8*/ 	.word	0x00016490
        /*03cc*/ 	.short	0x010a
        /*03ce*/ 	.byte	0x3f
	.zero		1


	//   ....[43]....
        /*03d0*/ 	.word	0x00005830
        /*03d4*/ 	.word	0x00000033
        /*03d8*/ 	.word	0x00016480
        /*03dc*/ 	.short	0x0101
        /*03de*/ 	.byte	0x3f
	.zero		1


	//   ....[44]....
        /*03e0*/ 	.word	0x00005960
        /*03e4*/ 	.word	0x000000ff
        /*03e8*/ 	.word	0x00000000
        /*03ec*/ 	.short	0x0101
        /*03ee*/ 	.byte	0x05
	.zero		1


	//   ....[45]....
        /*03f0*/ 	.word	0x00005a10
        /*03f4*/ 	.word	0x000000ff
        /*03f8*/ 	.word	0x00000000
        /*03fc*/ 	.short	0x0101
        /*03fe*/ 	.byte	0x05
	.zero		1


	//   ....[46]....
        /*0400*/ 	.word	0x00005b50
        /*0404*/ 	.word	0x000000ff
        /*0408*/ 	.word	0x00000000
        /*040c*/ 	.short	0x0101
        /*040e*/ 	.byte	0x04
	.zero		1


	//   ....[47]....
        /*0410*/ 	.word	0x00005bc0
        /*0414*/ 	.word	0x000000ff
        /*0418*/ 	.word	0x00000000
        /*041c*/ 	.short	0x0101
        /*041e*/ 	.byte	0x1a
	.zero		1


	//   ....[48]....
        /*0420*/ 	.word	0x00005c60
        /*0424*/ 	.word	0x00000003
        /*0428*/ 	.word	0x00016490
        /*042c*/ 	.short	0x010a
        /*042e*/ 	.byte	0x3f
	.zero		1


	//   ....[49]....
        /*0430*/ 	.word	0x00005d10
        /*0434*/ 	.word	0x000000a3
        /*0438*/ 	.word	0x00016490
        /*043c*/ 	.short	0x010a
        /*043e*/ 	.byte	0x3f
	.zero		1


	//   ....[50]....
        /*0440*/ 	.word	0x00005d80
        /*0444*/ 	.word	0x000000ff
        /*0448*/ 	.word	0x000164a0
        /*044c*/ 	.short	0x010a
        /*044e*/ 	.byte	0x04
	.zero		1


	//   ....[51]....
        /*0450*/ 	.word	0x00006e30
        /*0454*/ 	.word	0x000000ff
        /*0458*/ 	.word	0x000164a0
        /*045c*/ 	.short	0x0101
        /*045e*/ 	.byte	0x25
	.zero		1


	//   ....[52]....
        /*0460*/ 	.word	0x00006fc0
        /*0464*/ 	.word	0x000000ff
        /*0468*/ 	.word	0x00016480
        /*046c*/ 	.short	0x010a
        /*046e*/ 	.byte	0x0d
	.zero		1


	//   ....[53]....
        /*0470*/ 	.word	0x00007730
        /*0474*/ 	.word	0x000000ff
        /*0478*/ 	.word	0x00016480
        /*047c*/ 	.short	0x010a
        /*047e*/ 	.byte	0x04
	.zero		1


	//   ....[54]....
        /*0480*/ 	.word	0x00007820
        /*0484*/ 	.word	0x000000ff
        /*0488*/ 	.word	0x00000000
        /*048c*/ 	.short	0x0101
        /*048e*/ 	.byte	0x04
	.zero		1


	//   ....[55]....
        /*0490*/ 	.word	0x000086f0
        /*0494*/ 	.word	0x000000ff
        /*0498*/ 	.word	0x00000000
        /*049c*/ 	.short	0x0101
        /*049e*/ 	.byte	0x0e
	.zero		1


	//   ....[56]....
        /*04a0*/ 	.word	0x000087f0
        /*04a4*/ 	.word	0x00000004
        /*04a8*/ 	.word	0x00016460
        /*04ac*/ 	.short	0x010a
        /*04ae*/ 	.byte	0x3f
	.zero		1


	//   ....[57]....
        /*04b0*/ 	.word	0x00008b20
        /*04b4*/ 	.word	0x00000005
        /*04b8*/ 	.word	0x00016420
        /*04bc*/ 	.short	0x010a
        /*04be*/ 	.byte	0x3f
	.zero		1


	//   ....[58]....
        /*04c0*/ 	.word	0x00008ed0
        /*04c4*/ 	.word	0x00000005
        /*04c8*/ 	.word	0x00016460
        /*04cc*/ 	.short	0x010a
        /*04ce*/ 	.byte	0x3f
	.zero		1


	//   ....[59]....
        /*04d0*/ 	.word	0x00009240
        /*04d4*/ 	.word	0x00000006
        /*04d8*/ 	.word	0x00016460
        /*04dc*/ 	.short	0x010a
        /*04de*/ 	.byte	0x3f
	.zero		1


	//   ....[60]....
        /*04e0*/ 	.word	0x000095e0
        /*04e4*/ 	.word	0x00000006
        /*04e8*/ 	.word	0x00016420
        /*04ec*/ 	.short	0x010a
        /*04ee*/ 	.byte	0x3f
	.zero		1


	//   ....[61]....
        /*04f0*/ 	.word	0x000099c0
        /*04f4*/ 	.word	0x00000006
        /*04f8*/ 	.word	0x00016460
        /*04fc*/ 	.short	0x010a
        /*04fe*/ 	.byte	0x3f
	.zero		1


	//   ....[62]....
        /*0500*/ 	.word	0x00009dc0
        /*0504*/ 	.word	0x00000006
        /*0508*/ 	.word	0x00016420
        /*050c*/ 	.short	0x010a
        /*050e*/ 	.byte	0x3f
	.zero		1


	//   ....[63]....
        /*0510*/ 	.word	0x0000a290
        /*0514*/ 	.word	0x00000006
        /*0518*/ 	.word	0x00016420
        /*051c*/ 	.short	0x010a
        /*051e*/ 	.byte	0x3f
	.zero		1


	//   ....[64]....
        /*0520*/ 	.word	0x0000a750
        /*0524*/ 	.word	0x00000003
        /*0528*/ 	.word	0x00016440
        /*052c*/ 	.short	0x010a
        /*052e*/ 	.byte	0x3f
	.zero		1


	//   ....[65]....
        /*0530*/ 	.word	0x0000a7b0
        /*0534*/ 	.word	0x00000005
        /*0538*/ 	.word	0x00016448
        /*053c*/ 	.short	0x010a
        /*053e*/ 	.byte	0x3f
	.zero		1


	//   ....[66]....
        /*0540*/ 	.word	0x0000a810
        /*0544*/ 	.word	0x00000003
        /*0548*/ 	.word	0x00016400
        /*054c*/ 	.short	0x010a
        /*054e*/ 	.byte	0x3f
	.zero		1


	//   ....[67]....
        /*0550*/ 	.word	0x0000a870
        /*0554*/ 	.word	0x00000003
        /*0558*/ 	.word	0x00016400
        /*055c*/ 	.short	0x010a
        /*055e*/ 	.byte	0x3f
	.zero		1


	//   ....[68]....
        /*0560*/ 	.word	0x0000a8d0
        /*0564*/ 	.word	0x00000004
        /*0568*/ 	.word	0x00000000
        /*056c*/ 	.short	0x010a
        /*056e*/ 	.byte	0x3f
	.zero		1


	//   ....[69]....
        /*0570*/ 	.word	0x0000a930
        /*0574*/ 	.word	0x00000017
        /*0578*/ 	.word	0x000164a0
        /*057c*/ 	.short	0x010a
        /*057e*/ 	.byte	0x3f
	.zero		1


	//   ....[70]....
        /*0580*/ 	.word	0x0000a980
        /*0584*/ 	.word	0x00000003
        /*0588*/ 	.word	0x00016490
        /*058c*/ 	.short	0x010a
        /*058e*/ 	.byte	0x3f
	.zero		1


	//   ....[71]....
        /*0590*/ 	.word	0x0000a9e0
        /*0594*/ 	.word	0x00000003
        /*0598*/ 	.word	0x00000000
        /*059c*/ 	.short	0x010a
        /*059e*/ 	.byte	0x3f
	.zero		1


	//   ....[72]....
        /*05a0*/ 	.word	0x0000aa30
        /*05a4*/ 	.word	0x00000033
        /*05a8*/ 	.word	0x00016490
        /*05ac*/ 	.short	0x010a
        /*05ae*/ 	.byte	0x3f
	.zero		1


	//   ....[73]....
        /*05b0*/ 	.word	0x0000aa80
        /*05b4*/ 	.word	0x00000003
        /*05b8*/ 	.word	0x00016490
        /*05bc*/ 	.short	0x010a
        /*05be*/ 	.byte	0x3f
	.zero		1


	//   ....[74]....
        /*05c0*/ 	.word	0x0000aad0
        /*05c4*/ 	.word	0x000000a3
        /*05c8*/ 	.word	0x00016490
        /*05cc*/ 	.short	0x010a
        /*05ce*/ 	.byte	0x3f
	.zero		1


	//   ....[75]....
        /*05d0*/ 	.word	0x0000ab30
        /*05d4*/ 	.word	0x00000003
        /*05d8*/ 	.word	0x000164a0
        /*05dc*/ 	.short	0x010a
        /*05de*/ 	.byte	0x3f
	.zero		1


	//   ....[76]....
        /*05e0*/ 	.word	0x0000ab90
        /*05e4*/ 	.word	0x00000003
        /*05e8*/ 	.word	0x00016480
        /*05ec*/ 	.short	0x010a
        /*05ee*/ 	.byte	0x3f
	.zero		1


	//   ....[77]....
        /*05f0*/ 	.word	0x0000abf0
        /*05f4*/ 	.word	0x00000009
        /*05f8*/ 	.word	0x00016480
        /*05fc*/ 	.short	0x010a
        /*05fe*/ 	.byte	0x3f
	.zero		1


	//   ....[78]....
        /*0600*/ 	.word	0x0000ac40
        /*0604*/ 	.word	0x00000004
        /*0608*/ 	.word	0x00016460
        /*060c*/ 	.short	0x010a
        /*060e*/ 	.byte	0x3f
	.zero		1


	//   ....[79]....
        /*0610*/ 	.word	0x0000ac90
        /*0614*/ 	.word	0x00000005
        /*0618*/ 	.word	0x00016420
        /*061c*/ 	.short	0x010a
        /*061e*/ 	.byte	0x3f
	.zero		1


	//   ....[80]....
        /*0620*/ 	.word	0x0000ace0
        /*0624*/ 	.word	0x00000005
        /*0628*/ 	.word	0x00016460
        /*062c*/ 	.short	0x010a
        /*062e*/ 	.byte	0x3f
	.zero		1


	//   ....[81]....
        /*0630*/ 	.word	0x0000ad30
        /*0634*/ 	.word	0x00000006
        /*0638*/ 	.word	0x00016460
        /*063c*/ 	.short	0x010a
        /*063e*/ 	.byte	0x3f
	.zero		1


	//   ....[82]....
        /*0640*/ 	.word	0x0000ad80
        /*0644*/ 	.word	0x00000006
        /*0648*/ 	.word	0x00016420
        /*064c*/ 	.short	0x010a
        /*064e*/ 	.byte	0x3f
	.zero		1


	//   ....[83]....
        /*0650*/ 	.word	0x0000add0
        /*0654*/ 	.word	0x00000006
        /*0658*/ 	.word	0x00016460
        /*065c*/ 	.short	0x010a
        /*065e*/ 	.byte	0x3f
	.zero		1


	//   ....[84]....
        /*0660*/ 	.word	0x0000ae20
        /*0664*/ 	.word	0x00000006
        /*0668*/ 	.word	0x00016420
        /*066c*/ 	.short	0x010a
        /*066e*/ 	.byte	0x3f
	.zero		1


	//   ....[85]....
        /*0670*/ 	.word	0x0000ae70
        /*0674*/ 	.word	0x00000006
        /*0678*/ 	.word	0x00016420
        /*067c*/ 	.short	0x010a
        /*067e*/ 	.byte	0x3f
	.zero		1


	//----- nvinfo : EIATTR_NUM_MBARRIERS
	.align		4
.L_38:
        /*0680*/ 	.byte	0x03, 0x38
        /*0682*/ 	.short	0x001e


	//----- nvinfo : EIATTR_EXIT_INSTR_OFFSETS
	.align		4
        /*0684*/ 	.byte	0x04, 0x1c
        /*0686*/ 	.short	(.L_40 - .L_39)


	//   ....[0]....
.L_39:
        /*0688*/ 	.word	0x00000af0


	//   ....[1]....
        /*068c*/ 	.word	0x00006e40


	//   ....[2]....
        /*0690*/ 	.word	0x00006ea0


	//   ....[3]....
        /*0694*/ 	.word	0x00008700


	//   ....[4]....
        /*0698*/ 	.word	0x00009c90


	//   ....[5]....
        /*069c*/ 	.word	0x0000a730


	//----- nvinfo : EIATTR_MAX_THREADS
	.align		4
.L_40:
        /*06a0*/ 	.byte	0x04, 0x05
        /*06a2*/ 	.short	(.L_42 - .L_41)
.L_41:
        /*06a4*/ 	.word	0x00000180
        /*06a8*/ 	.word	0x00000001
        /*06ac*/ 	.word	0x00000001


	//----- nvinfo : EIATTR_CRS_STACK_SIZE
	.align		4
.L_42:
        /*06b0*/ 	.byte	0x04, 0x1e
        /*06b2*/ 	.short	(.L_44 - .L_43)
.L_43:
        /*06b4*/ 	.word	0x00000000


	//----- nvinfo : EIATTR_CBANK_PARAM_SIZE
	.align		4
.L_44:
        /*06b8*/ 	.byte	0x03, 0x19
        /*06ba*/ 	.short	0x0ef0


	//----- nvinfo : EIATTR_PARAM_CBANK
	.align		4
        /*06bc*/ 	.byte	0x04, 0x0a
        /*06be*/ 	.short	(.L_46 - .L_45)
	.align		4
.L_45:
        /*06c0*/ 	.word	index@(.nv.constant0._ZN7cutlass13device_kernelINS_4fmha6kernel28FmhaKernelTmaWarpSpecializedINS1_10collective33FmhaBwdMainloopTmaWarpSpecializedINS_6half_tEfN4cute5tupleIJNS7_1CILi64EEENS9_ILi128EEENS9_ILi48EEEEEENS4_16FusionBwdAdapterINS4_14ResidualFusionEEEJEEENS4_17FmhaBwdEpilogueKVIS6_fNS8_IJSA_SC_SA_EEEEENS2_23TileSchedulerBwdAdapterINS2_23IndividualTileSchedulerEEEJEEEEEvNT_6ParamsE)
        /*06c4*/ 	.short	0x0210
        /*06c6*/ 	.short	0x0ef0


	//----- nvinfo : EIATTR_SW_WAR
	.align		4
.L_46:
        /*06c8*/ 	.byte	0x04, 0x36
        /*06ca*/ 	.short	(.L_48 - .L_47)
.L_47:
        /*06cc*/ 	.word	0x00000008
.L_48:


//--------------------- .nv.callgraph             --------------------------
	.section	.nv.callgraph,"",@"SHT_CUDA_CALLGRAPH"
	.align	4
	.sectionentsize	8
	.align		4
        /*0000*/ 	.word	0x00000000
	.align		4
        /*0004*/ 	.word	0xffffffff
	.align		4
        /*0008*/ 	.word	index@(_ZN7cutlass13device_kernelINS_4fmha6kernel28FmhaKernelTmaWarpSpecializedINS1_10collective33FmhaBwdMainloopTmaWarpSpecializedINS_6half_tEfN4cute5tupleIJNS7_1CILi64EEENS9_ILi128EEENS9_ILi48EEEEEENS4_16FusionBwdAdapterINS4_14ResidualFusionEEEJEEENS4_17FmhaBwdEpilogueKVIS6_fNS8_IJSA_SC_SA_EEEEENS2_23TileSchedulerBwdAdapterINS2_23IndividualTileSchedulerEEEJEEEEEvNT_6ParamsE)
	.align		4
        /*000c*/ 	.word	index@(__assertfail)
	.align		4
        /*0010*/ 	.word	0x00000000
	.align		4
        /*0014*/ 	.word	0xfffffffe
	.align		4
        /*0018*/ 	.word	0x00000000
	.align		4
        /*001c*/ 	.word	0xfffffffd
	.align		4
        /*0020*/ 	.word	0x00000000
	.align		4
        /*0024*/ 	.word	0xfffffffc


//--------------------- .nv.constant4             --------------------------
	.section	.nv.constant4,"a",@progbits
	.align	8
	.align		8
.nv.constant4:
        /*0000*/ 	.dword	__assertfail
	.align		8
        /*0008*/ 	.dword	__unnamed_1
	.align		8
        /*0010*/ 	.dword	__unnamed_2
	.align		8
        /*0018*/ 	.dword	_ZN39_INTERNAL_9ebf225a_4_k_cu_56aeeb0e_40894cuda3std3__45__cpo5beginE
	.align		8
        /*0020*/ 	.dword	_ZN39_INTERNAL_9ebf225a_4_k_cu_56aeeb0e_40894cuda3std3__45__cpo3endE
	.align		8
        /*0028*/ 	.dword	_ZN39_INTERNAL_9ebf225a_4_k_cu_56aeeb0e_40894cuda3std3__45__cpo6cbeginE
	.align		8
        /*0030*/ 	.dword	_ZN39_INTERNAL_9ebf225a_4_k_cu_56aeeb0e_40894cuda3std3__45__cpo4cendE
	.align		8
        /*0038*/ 	.dword	_ZN39_INTERNAL_9ebf225a_4_k_cu_56aeeb0e_40894cuda3std3__441_GLOBAL__N__9ebf225a_4_k_cu_56aeeb0e_40896ignoreE
	.align		8
        /*0040*/ 	.dword	_ZN39_INTERNAL_9ebf225a_4_k_cu_56aeeb0e_40894cuda3std3__419piecewise_constructE
	.align		8
        /*0048*/ 	.dword	_ZN39_INTERNAL_9ebf225a_4_k_cu_56aeeb0e_40894cuda3std3__48in_placeE
	.align		8
        /*0050*/ 	.dword	_ZN39_INTERNAL_9ebf225a_4_k_cu_56aeeb0e_40894cuda3std6ranges3__45__cpo4swapE
	.align		8
        /*0058*/ 	.dword	_ZN39_INTERNAL_9ebf225a_4_k_cu_56aeeb0e_40894cuda3std6ranges3__45__cpo9iter_moveE
	.align		8
        /*0060*/ 	.dword	_ZN39_INTERNAL_9ebf225a_4_k_cu_56aeeb0e_40894cute7productE
	.align		8
        /*0068*/ 	.dword	_ZN39_INTERNAL_9ebf225a_4_k_cu_56aeeb0e_40894cute1_E
	.align		8
        /*0070*/ 	.dword	$str$24
	.align		8
        /*0078*/ 	.dword	$str$25


//--------------------- .text._ZN7cutlass13device_kernelINS_4fmha6kernel28FmhaKernelTmaWarpSpecializedINS1_10collective33FmhaBwdMainloopTmaWarpSpecializedINS_6half_tEfN4cute5tupleIJNS7_1CILi64EEENS9_ILi128EEENS9_ILi48EEEEEENS4_16FusionBwdAdapterINS4_14ResidualFusionEEEJEEENS4_17FmhaBwdEpilogueKVIS6_fNS8_IJSA_SC_SA_EEEEENS2_23TileSchedulerBwdAdapterINS2_23IndividualTileSchedulerEEEJEEEEEvNT_6ParamsE --------------------------
	.section	.text._ZN7cutlass13device_kernelINS_4fmha6kernel28FmhaKernelTmaWarpSpecializedINS1_10collective33FmhaBwdMainloopTmaWarpSpecializedINS_6half_tEfN4cute5tupleIJNS7_1CILi64EEENS9_ILi128EEENS9_ILi48EEEEEENS4_16FusionBwdAdapterINS4_14ResidualFusionEEEJEEENS4_17FmhaBwdEpilogueKVIS6_fNS8_IJSA_SC_SA_EEEEENS2_23TileSchedulerBwdAdapterINS2_23IndividualTileSchedulerEEEJEEEEEvNT_6ParamsE,"ax",@progbits
	.align	128
.text._ZN7cutlass13device_kernelINS_4fmha6kernel28FmhaKernelTmaWarpSpecializedINS1_10collective33FmhaBwdMainloopTmaWarpSpecializedINS_6half_tEfN4cute5tupleIJNS7_1CILi64EEENS9_ILi128EEENS9_ILi48EEEEEENS4_16FusionBwdAdapterINS4_14ResidualFusionEEEJEEENS4_17FmhaBwdEpilogueKVIS6_fNS8_IJSA_SC_SA_EEEEENS2_23TileSchedulerBwdAdapterINS2_23IndividualTileSchedulerEEEJEEEEEvNT_6ParamsE:
        .type           _ZN7cutlass13device_kernelINS_4fmha6kernel28FmhaKernelTmaWarpSpecializedINS1_10collective33FmhaBwdMainloopTmaWarpSpecializedINS_6half_tEfN4cute5tupleIJNS7_1CILi64EEENS9_ILi128EEENS9_ILi48EEEEEENS4_16FusionBwdAdapterINS4_14ResidualFusionEEEJEEENS4_17FmhaBwdEpilogueKVIS6_fNS8_IJSA_SC_SA_EEEEENS2_23TileSchedulerBwdAdapterINS2_23IndividualTileSchedulerEEEJEEEEEvNT_6ParamsE,@function
        .size           _ZN7cutlass13device_kernelINS_4fmha6kernel28FmhaKernelTmaWarpSpecializedINS1_10collective33FmhaBwdMainloopTmaWarpSpecializedINS_6half_tEfN4cute5tupleIJNS7_1CILi64EEENS9_ILi128EEENS9_ILi48EEEEEENS4_16FusionBwdAdapterINS4_14ResidualFusionEEEJEEENS4_17FmhaBwdEpilogueKVIS6_fNS8_IJSA_SC_SA_EEEEENS2_23TileSchedulerBwdAdapterINS2_23IndividualTileSchedulerEEEJEEEEEvNT_6ParamsE,(.L_x_153 - _ZN7cutlass13device_kernelINS_4fmha6kernel28FmhaKernelTmaWarpSpecializedINS1_10collective33FmhaBwdMainloopTmaWarpSpecializedINS_6half_tEfN4cute5tupleIJNS7_1CILi64EEENS9_ILi128EEENS9_ILi48EEEEEENS4_16FusionBwdAdapterINS4_14ResidualFusionEEEJEEENS4_17FmhaBwdEpilogueKVIS6_fNS8_IJSA_SC_SA_EEEEENS2_23TileSchedulerBwdAdapterINS2_23IndividualTileSchedulerEEEJEEEEEvNT_6ParamsE)
        .other          _ZN7cutlass13device_kernelINS_4fmha6kernel28FmhaKernelTmaWarpSpecializedINS1_10collective33FmhaBwdMainloopTmaWarpSpecializedINS_6half_tEfN4cute5tupleIJNS7_1CILi64EEENS9_ILi128EEENS9_ILi48EEEEEENS4_16FusionBwdAdapterINS4_14ResidualFusionEEEJEEENS4_17FmhaBwdEpilogueKVIS6_fNS8_IJSA_SC_SA_EEEEENS2_23TileSchedulerBwdAdapterINS2_23IndividualTileSchedulerEEEJEEEEEvNT_6ParamsE,@"STO_CUDA_ENTRY STV_DEFAULT"
_ZN7cutlass13device_kernelINS_4fmha6kernel28FmhaKernelTmaWarpSpecializedINS1_10collective33FmhaBwdMainloopTmaWarpSpecializedINS_6half_tEfN4cute5tupleIJNS7_1CILi64EEENS9_ILi128EEENS9_ILi48EEEEEENS4_16FusionBwdAdapterINS4_14ResidualFusionEEEJEEENS4_17FmhaBwdEpilogueKVIS6_fNS8_IJSA_SC_SA_EEEEENS2_23TileSchedulerBwdAdapterINS2_23IndividualTileSchedulerEEEJEEEEEvNT_6ParamsE:
[----:B------:R-:W1:Y:S02]  /*0000*/  LDC R1, c[0x0][0x28] ;  /* 0x00000a00ff017b82 */ /* 0x000e640000000800 */
[----:B-1----:R-:W-:Y:S01]  /*0010*/  VIADD R1, R1, 0xffffff60 ;  /* 0xffffff6001017836 */ /* 0x002fe20000000000 */
[----:B------:R-:W1:Y:S01]  /*0020*/  S2R R2, SR_TID.X ;  /* 0x0000000000027919 */ /* 0x000e620000002100 */
[----:B------:R-:W-:Y:S01]  /*0030*/  ELECT P1, URZ, PT ;  /* 0x00000000003f782f */ /* 0x000fe20003820000 */
[----:B------:R-:W-:Y:S01]  /*0040*/  BSSY B0, `(.L_x_0) ;  /* 0x0000020000007945 */ /* 0x000fe20003800000 */
[----:B-1----:R-:W-:-:S05]  /*0050*/  SHF.R.U32.HI R0, RZ, 0x5, R2 ;  /* 0x00000005ff007819 */ /* 0x002fca0000011602 */
[----:B------:R-:W1:Y:S02]  /*0060*/  SHFL.IDX PT, R3, R0, RZ, 0x1f ;  /* 0x00001fff00037589 */ /* 0x000e6400000e0000 */
[----:B-1----:R-:W-:Y:S02]  /*0070*/  R2UR UR4, R3 ;  /* 0x00000000030472ca */ /* 0x002fe400000e0000 */
[----:B------:R-:W-:-:S06]  /*0080*/  SHF.R.U32.HI R3, RZ, 0x7, R2 ;  /* 0x00000007ff037819 */ /* 0x000fcc0000011602 */
[----:B------:R-:W1:Y:S05]  /*0090*/  SHFL.IDX PT, R3, R3, RZ, 0x1f ;  /* 0x00001fff03037589 */ /* 0x000e6a00000e0000 */
[----:B------:R-:W-:Y:S02]  /*00a0*/  USHF.R.S32.HI UR5, URZ, 0x1f, UR4 ;  /* 0x0000001f3f057899 */ /* 0x000fe40008011404 */
[----:B------:R-:W-:Y:S02]  /*00b0*/  ISETP.NE.OR P0, PT, RZ, UR4, !P1 ;  /* 0x00000004ff007c0c */ /* 0x000fe4000cf05670 */
[----:B------:R-:W-:-:S04]  /*00c0*/  ULEA.HI UR5, UR5, UR4, URZ, 0x2 ;  /* 0x0000000405057291 */ /* 0x000fc8000f8f103f */
[----:B------:R-:W-:-:S04]  /*00d0*/  ULOP3.LUT UR5, UR5, 0xfffffffc, URZ, 0xc0, !UPT ;  /* 0xfffffffc05057892 */ /* 0x000fc8000f8ec03f */
[----:B------:R-:W-:-:S03]  /*00e0*/  UIADD3 UR4, UR4, -UR5, URZ ;  /* 0x8000000504047290 */ /* 0x000fc6000fffe03f */
[----:B------:R-:W-:Y:S09]  /*00f0*/  @P0 BRA `(.L_x_1) ;  /* 0x0000000000500947 */ /* 0x000ff20003800000 */
[----:B------:R-:W-:Y:S02]  /*0100*/  ULDC.64 UR6, c[0x0][0x198] ;  /* 0x0000660000067ab9 */ /* 0x000fe40000000a00 */
[----:B------:R-:W-:Y:S02]  /*0110*/  UIADD3 UR8, UP0, UR6, 0xf0, URZ ;  /* 0x000000f006087890 */ /* 0x000fe4000ff1e03f */
[----:B------:R-:W-:Y:S02]  /*0120*/  UIADD3 UR10, UP1, UR6, 0x1f0, URZ ;  /* 0x000001f0060a7890 */ /* 0x000fe4000ff3e03f */
[----:B------:R-:W-:Y:S02]  /*0130*/  UIADD3 UR12, UP2, UR6, 0x2f0, URZ ;  /* 0x000002f0060c7890 */ /* 0x000fe4000ff5e03f */
[----:B------:R-:W-:Y:S02]  /*0140*/  UIADD3 UR14, UP3, UR6, 0x3f0, URZ ;  /* 0x000003f0060e7890 */ /* 0x000fe4000ff7e03f */
[----:B------:R-:W-:-:S02]  /*0150*/  UIADD3 UR16, UP4, UR6, 0x5f0, URZ ;  /* 0x000005f006107890 */ /* 0x000fc4000ff9e03f */
[----:B------:R-:W-:Y:S02]  /*0160*/  UIADD3.X UR9, URZ, UR7, URZ, UP0, !UPT ;  /* 0x000000073f097290 */ /* 0x000fe400087fe43f */
[----:B------:R-:W-:Y:S02]  /*0170*/  UIADD3 UR6, UP5, UR6, 0x4f0, URZ ;  /* 0x000004f006067890 */ /* 0x000fe4000ffbe03f */
[----:B------:R-:W-:Y:S02]  /*0180*/  UIADD3.X UR11, URZ, UR7, URZ, UP1, !UPT ;  /* 0x000000073f0b7290 */ /* 0x000fe40008ffe43f */
[----:B------:R-:W-:Y:S02]  /*0190*/  UIADD3.X UR13, URZ, UR7, URZ, UP2, !UPT ;  /* 0x000000073f0d7290 */ /* 0x000fe400097fe43f */
[----:B------:R-:W-:Y:S01]  /*01a0*/  UIADD3.X UR15, URZ, UR7, URZ, UP3, !UPT ;  /* 0x000000073f0f7290 */ /* 0x000fe20009ffe43f */
[----:B------:R2:W-:Y:S01]  /*01b0*/  UTMACCTL.PF [UR8] ;  /* 0x00000000080079b9 */ /* 0x0005e20008040000 */
[----:B------:R-:W-:-:S03]  /*01c0*/  UIADD3.X UR17, URZ, UR7, URZ, UP4, !UPT ;  /* 0x000000073f117290 */ /* 0x000fc6000a7fe43f */
[----:B------:R2:W-:Y:S01]  /*01d0*/  UTMACCTL.PF [UR10] ;  /* 0x000000000a0079b9 */ /* 0x0005e20008040000 */
[----:B------:R-:W-:Y:S01]  /*01e0*/  UIADD3.X UR7, URZ, UR7, URZ, UP5, !UPT ;  /* 0x000000073f077290 */ /* 0x000fe2000affe43f */
[----:B------:R2:W-:Y:S02]  /*01f0*/  UTMACCTL.PF [UR12] ;  /* 0x000000000c0079b9 */ /* 0x0005e40008040000 */
[----:B------:R2:W-:Y:S02]  /*0200*/  UTMACCTL.PF [UR14] ;  /* 0x000000000e0079b9 */ /* 0x0005e40008040000 */
[----:B------:R2:W-:Y:S04]  /*0210*/  UTMACCTL.PF [UR16] ;  /* 0x00000000100079b9 */ /* 0x0005e80008040000 */
[----:B------:R2:W-:Y:S02]  /*0220*/  UTMACCTL.PF [UR6] ;  /* 0x00000000060079b9 */ /* 0x0005e40008040000 */
[----:B--2---:R-:W-:Y:S01]  /*0230*/  NOP ;  /* 0x0000000000007918 */ /* 0x004fe20000000000 */
.L_x_1:
[----:B------:R-:W-:Y:S05]  /*0240*/  BSYNC B0 ;  /* 0x0000000000007941 */ /* 0x000fea0003800000 */
.L_x_0:
[----:B------:R-:W2:Y:S01]  /*0250*/  SHFL.IDX PT, R4, R0, RZ, 0x1f ;  /* 0x00001fff00047589 */ /* 0x000ea200000e0000 */
[----:B-1----:R-:W-:Y:S01]  /*0260*/  R2UR UR10, R3 ;  /* 0x00000000030a72ca */ /* 0x002fe200000e0000 */
[----:B------:R-:W-:-:S12]  /*0270*/  UISETP.NE.AND UP0, UPT, UR4, 0x1, UPT ;  /* 0x000000010400788c */ /* 0x000fd8000bf05270 */
[----:B------:R-:W-:Y:S02]  /*0280*/  UIADD3 UR38, UR10, -0x1, URZ ;  /* 0xffffffff0a267890 */ /* 0x000fe4000fffe03f */
[----:B------:R-:W-:Y:S02]  /*0290*/  ULOP3.LUT UP2, URZ, UR10, UR4, URZ, 0xfc, !UPT ;  /* 0x000000040a3f7292 */ /* 0x000fe4000f84fc3f */
[----:B------:R-:W-:Y:S02]  /*02a0*/  UISETP.EQ.AND UP1, UPT, UR10, URZ, !UP0 ;  /* 0x0000003f0a00728c */ /* 0x000fe4000c722270 */
[----:B------:R-:W-:Y:S02]  /*02b0*/  UISETP.GE.U32.AND UP3, UPT, UR38, 0x4, UPT ;  /* 0x000000042600788c */ /* 0x000fe4000bf66070 */
[----:B------:R-:W-:Y:S01]  /*02c0*/  USEL UR29, URZ, 0x2, UP2 ;  /* 0x000000023f1d7887 */ /* 0x000fe20009000000 */
[----:B--2---:R-:W-:Y:S01]  /*02d0*/  ISETP.NE.AND P0, PT, R4, RZ, PT ;  /* 0x000000ff0400720c */ /* 0x004fe20003f05270 */
[----:B------:R-:W-:-:S02]  /*02e0*/  USEL UR30, URZ, 0x1, !UP1 ;  /* 0x000000013f1e7887 */ /* 0x000fc4000c800000 */
[----:B------:R-:W-:Y:S02]  /*02f0*/  USEL UR29, UR29, 0x1, UP3 ;  /* 0x000000011d1d7887 */ /* 0x000fe40009800000 */
[----:B------:R-:W-:-:S08]  /*0300*/  USEL UR30, UR30, 0x2, UP3 ;  /* 0x000000021e1e7887 */ /* 0x000fd00009800000 */
[----:B------:R-:W-:Y:S05]  /*0310*/  @P0 BRA `(.L_x_2) ;  /* 0x0000000000580947 */ /* 0x000fea0003800000 */
[----:B------:R-:W1:Y:S01]  /*0320*/  S2UR UR6, SR_CgaCtaId ;  /* 0x00000000000679c3 */ /* 0x000e620000008800 */
[----:B------:R-:W-:Y:S01]  /*0330*/  UMOV UR5, 0x400 ;  /* 0x0000040000057882 */ /* 0x000fe20000000000 */
[----:B------:R-:W-:Y:S01]  /*0340*/  UMOV UR7, 0x1 ;  /* 0x0000000100077882 */ /* 0x000fe20000000000 */
[----:B------:R-:W-:Y:S01]  /*0350*/  UMOV UR8, 0x80 ;  /* 0x0000008000087882 */ /* 0x000fe20000000000 */
[----:B------:R-:W-:Y:S01]  /*0360*/  ELECT P0, URZ, PT ;  /* 0x00000000003f782f */ /* 0x000fe20003800000 */
[----:B------:R-:W-:-:S04]  /*0370*/  UIADD3 UR8, -UR8, 0x100000, URZ ;  /* 0x0010000008087890 */ /* 0x000fc8000fffe13f */
[----:B------:R-:W-:Y:S02]  /*0380*/  USHF.L.U32 UR9, UR8, 0xb, URZ ;  /* 0x0000000b08097899 */ /* 0x000fe4000800063f */
[----:B------:R-:W-:Y:S02]  /*0390*/  USHF.L.U32 UR8, UR8, 0x1, URZ ;  /* 0x0000000108087899 */ /* 0x000fe4000800063f */
[----:B-1----:R-:W-:Y:S02]  /*03a0*/  ULEA UR5, UR6, UR5, 0x18 ;  /* 0x0000000506057291 */ /* 0x002fe4000f8ec03f */
[----:B------:R-:W-:-:S04]  /*03b0*/  UIADD3 UR6, -UR7, 0x100000, URZ ;  /* 0x0010000007067890 */ /* 0x000fc8000fffe13f */
[----:B------:R-:W-:Y:S02]  /*03c0*/  USHF.L.U32 UR7, UR6, 0xb, URZ ;  /* 0x0000000b06077899 */ /* 0x000fe4000800063f */
[----:B------:R-:W-:Y:S01]  /*03d0*/  USHF.L.U32 UR6, UR6, 0x1, URZ ;  /* 0x0000000106067899 */ /* 0x000fe2000800063f */
[----:B------:R-:W1:Y:S11]  /*03e0*/  FENCE.VIEW.ASYNC.S ;  /* 0x00000000000073c6 */ /* 0x000e760000000000 */
[----:B-1----:R1:W2:Y:S01]  /*03f0*/  SYNCS.EXCH.64 URZ, [UR5+0x16440], UR6 ;  /* 0x01644006053f75b2 */ /* 0x0022a20008000100 */
[----:B------:R1:W3:Y:S01]  /*0400*/  SYNCS.EXCH.64 URZ, [UR5+0x16460], UR8 ;  /* 0x01646008053f75b2 */ /* 0x0002e20008000100 */
[----:B------:R1:W4:Y:S01]  /*0410*/  SYNCS.EXCH.64 URZ, [UR5+0x16448], UR6 ;  /* 0x01644806053f75b2 */ /* 0x0003220008000100 */
[----:B------:R1:W1:Y:S01]  /*0420*/  SYNCS.EXCH.64 URZ, [UR5+0x16468], UR8 ;  /* 0x01646808053f75b2 */ /* 0x0002620008000100 */
[----:B------:R1:W1:Y:S01]  /*0430*/  SYNCS.EXCH.64 URZ, [UR5+0x16450], UR6 ;  /* 0x01645006053f75b2 */ /* 0x0002620008000100 */
[----:B------:R1:W1:Y:S01]  /*0440*/  SYNCS.EXCH.64 URZ, [UR5+0x16470], UR8 ;  /* 0x01647008053f75b2 */ /* 0x0002620008000100 */
[----:B------:R1:W1:Y:S01]  /*0450*/  SYNCS.EXCH.64 URZ, [UR5+0x16458], UR6 ;  /* 0x01645806053f75b2 */ /* 0x0002620008000100 */
[----:B------:R1:W1:Y:S01]  /*0460*/  SYNCS.EXCH.64 URZ, [UR5+0x16478], UR8 ;  /* 0x01647808053f75b2 */ /* 0x0002620008000100 */
[----:B------:R-:W-:Y:S01]  /*0470*/  NOP ;  /* 0x0000000000007918 */ /* 0x000fe20000000000 */
.L_x_2:
[----:B------:R-:W5:Y:S01]  /*0480*/  SHFL.IDX PT, R3, R0, RZ, 0x1f ;  /* 0x00001fff00037589 */ /* 0x000f6200000e0000 */
[----:B------:R-:W-:Y:S01]  /*0490*/  NOP ;  /* 0x0000000000007918 */ /* 0x000fe20000000000 */
[----:B-----5:R-:W-:-:S13]  /*04a0*/  ISETP.NE.AND P0, PT, R3, RZ, PT ;  /* 0x000000ff0300720c */ /* 0x020fda0003f05270 */
[----:B------:R-:W-:Y:S05]  /*04b0*/  @P0 BRA `(.L_x_3) ;  /* 0x0000000000580947 */ /* 0x000fea0003800000 */
[----:B-1----:R-:W1:Y:S01]  /*04c0*/  S2UR UR6, SR_CgaCtaId ;  /* 0x00000000000679c3 */ /* 0x002e620000008800 */
[----:B------:R-:W-:Y:S01]  /*04d0*/  UMOV UR5, 0x400 ;  /* 0x0000040000057882 */ /* 0x000fe20000000000 */
[----:B------:R-:W-:Y:S01]  /*04e0*/  UMOV UR8, 0x1 ;  /* 0x0000000100087882 */ /* 0x000fe20000000000 */
[----:B------:R-:W-:Y:S01]  /*04f0*/  UMOV UR7, 0x100 ;  /* 0x0000010000077882 */ /* 0x000fe20000000000 */
[----:B------:R-:W-:-:S04]  /*0500*/  UIADD3 UR8, -UR8, 0x100000, URZ ;  /* 0x0010000008087890 */ /* 0x000fc8000fffe13f */
[----:B------:R-:W-:Y:S02]  /*0510*/  USHF.L.U32 UR9, UR8, 0xb, URZ ;  /* 0x0000000b08097899 */ /* 0x000fe4000800063f */
[----:B------:R-:W-:Y:S01]  /*0520*/  USHF.L.U32 UR8, UR8, 0x1, URZ ;  /* 0x0000000108087899 */ /* 0x000fe2000800063f */
[----:B------:R-:W-:Y:S01]  /*0530*/  ELECT P0, URZ, PT ;  /* 0x00000000003f782f */ /* 0x000fe20003800000 */
[----:B-1----:R-:W-:Y:S02]  /*0540*/  ULEA UR5, UR6, UR5, 0x18 ;  /* 0x0000000506057291 */ /* 0x002fe4000f8ec03f */
[----:B------:R-:W-:-:S04]  /*0550*/  UIADD3 UR6, -UR7, 0x100000, URZ ;  /* 0x0010000007067890 */ /* 0x000fc8000fffe13f */
[----:B------:R-:W-:Y:S02]  /*0560*/  USHF.L.U32 UR7, UR6, 0xb, URZ ;  /* 0x0000000b06077899 */ /* 0x000fe4000800063f */
[----:B------:R-:W-:Y:S01]  /*0570*/  USHF.L.U32 UR6, UR6, 0x1, URZ ;  /* 0x0000000106067899 */ /* 0x000fe2000800063f */
[----:B------:R-:W1:Y:S03]  /*0580*/  FENCE.VIEW.ASYNC.S ;  /* 0x00000000000073c6 */ /* 0x000e660000000000 */
[----:B-1----:R1:W1:Y:S08]  /*0590*/  SYNCS.EXCH.64 URZ, [UR5+0x16400], UR8 ;  /* 0x01640008053f75b2 */ /* 0x0022700008000100 */
[----:B------:R1:W1:Y:S01]  /*05a0*/  SYNCS.EXCH.64 URZ, [UR5+0x16420], UR6 ;  /* 0x01642006053f75b2 */ /* 0x0002620008000100 */
[----:B------:R1:W1:Y:S01]  /*05b0*/  SYNCS.EXCH.64 URZ, [UR5+0x16408], UR8 ;  /* 0x01640808053f75b2 */ /* 0x0002620008000100 */
[----:B------:R1:W1:Y:S01]  /*05c0*/  SYNCS.EXCH.64 URZ, [UR5+0x16428], UR6 ;  /* 0x01642806053f75b2 */ /* 0x0002620008000100 */
[----:B------:R1:W1:Y:S01]  /*05d0*/  SYNCS.EXCH.64 URZ, [UR5+0x16410], UR8 ;  /* 0x01641008053f75b2 */ /* 0x0002620008000100 */
[----:B------:R1:W1:Y:S01]  /*05e0*/  SYNCS.EXCH.64 URZ, [UR5+0x16430], UR6 ;  /* 0x01643006053f75b2 */ /* 0x0002620008000100 */
[----:B------:R1:W1:Y:S01]  /*05f0*/  SYNCS.EXCH.64 URZ, [UR5+0x16418], UR8 ;  /* 0x01641808053f75b2 */ /* 0x0002620008000100 */
[----:B------:R1:W1:Y:S01]  /*0600*/  SYNCS.EXCH.64 URZ, [UR5+0x16438], UR6 ;  /* 0x01643806053f75b2 */ /* 0x0002620008000100 */
[----:B------:R-:W-:Y:S01]  /*0610*/  NOP ;  /* 0x0000000000007918 */ /* 0x000fe20000000000 */
.L_x_3:
        /* <DEDUP_REMOVED lines=21> */
[----:B------:R-:W-:Y:S01]  /*0770*/  NOP ;  /* 0x0000000000007918 */ /* 0x000fe20000000000 */
.L_x_4:
[----:B------:R-:W5:Y:S01]  /*0780*/  SHFL.IDX PT, R3, R0, RZ, 0x1f ;  /* 0x00001fff00037589 */ /* 0x000f6200000e0000 */
[----:B------:R-:W-:Y:S01]  /*0790*/  ELECT P0, URZ, PT ;  /* 0x00000000003f782f */ /* 0x000fe20003800000 */
[----:B------:R-:W-:Y:S01]  /*07a0*/  NOP ;  /* 0x0000000000007918 */ /* 0x000fe20000000000 */
[----:B-1----:R-:W-:Y:S02]  /*07b0*/  UMOV UR6, 0x80 ;  /* 0x0000008000067882 */ /* 0x002fe40000000000 */
[C---:B-----5:R-:W-:Y:S02]  /*07c0*/  ISETP.NE.OR P0, PT, R3.reuse, RZ, !P0 ;  /* 0x000000ff0300720c */ /* 0x060fe40004705670 */
[----:B------:R-:W-:-:S11]  /*07d0*/  ISETP.NE.AND P2, PT, R3, RZ, PT ;  /* 0x000000ff0300720c */ /* 0x000fd60003f45270 */
[----:B------:R-:W-:Y:S01]  /*07e0*/  VOTEU.ALL UP1, P0 ;  /* 0x00000000003f7886 */ /* 0x000fe20000020000 */
[----:B------:R-:W-:Y:S01]  /*07f0*/  VOTEU.ALL UP2, P0 ;  /* 0x00000000003f7886 */ /* 0x000fe20000040000 */
[----:B------:R-:W-:Y:S01]  /*0800*/  VOTEU.ALL UP3, P0 ;  /* 0x00000000003f7886 */ /* 0x000fe20000060000 */
[----:B------:R-:W-:Y:S02]  /*0810*/  VOTEU.ALL UP4, P0 ;  /* 0x00000000003f7886 */ /* 0x000fe40000080000 */
[----:B------:R-:W1:Y:S01]  /*0820*/  @!UP1 S2UR UR8, SR_CgaCtaId ;  /* 0x00000000000899c3 */ /* 0x000e620000008800 */
[----:B------:R-:W-:Y:S01]  /*0830*/  @!UP1 UMOV UR5, 0x400 ;  /* 0x0000040000059882 */ /* 0x000fe20000000000 */
[----:B------:R-:W-:-:S04]  /*0840*/  @!UP1 UIADD3 UR6, -UR6, 0x100000, URZ ;  /* 0x0010000006069890 */ /* 0x000fc8000fffe13f */
[----:B------:R-:W-:Y:S02]  /*0850*/  @!UP1 USHF.L.U32 UR7, UR6, 0xb, URZ ;  /* 0x0000000b06079899 */ /* 0x000fe4000800063f */
[----:B------:R-:W-:Y:S02]  /*0860*/  @!UP1 USHF.L.U32 UR6, UR6, 0x1, URZ ;  /* 0x0000000106069899 */ /* 0x000fe4000800063f */
[----:B-1----:R-:W-:Y:S02]  /*0870*/  @!UP1 ULEA UR5, UR8, UR5, 0x18 ;  /* 0x0000000508059291 */ /* 0x002fe4000f8ec03f */
[----:B------:R-:W-:-:S04]  /*0880*/  UISETP.NE.AND UP1, UPT, UR38, URZ, UPT ;  /* 0x0000003f2600728c */ /* 0x000fc8000bf25270 */
[----:B------:R-:W-:-:S03]  /*0890*/  USEL UR8, URZ, 0x1, UP1 ;  /* 0x000000013f087887 */ /* 0x000fc60008800000 */
[----:B------:R-:W-:-:S03]  /*08a0*/  VOTEU.ALL UP1, P0 ;  /* 0x00000000003f7886 */ /* 0x000fc60000020000 */
[----:B------:R-:W-:Y:S01]  /*08b0*/  IMAD.U32 R0, RZ, RZ, UR8 ;  /* 0x00000008ff007e24 */ /* 0x000fe2000f8e00ff */
[----:B------:R-:W1:Y:S02]  /*08c0*/  FENCE.VIEW.ASYNC.S ;  /* 0x00000000000073c6 */ /* 0x000e640000000000 */
[----:B-1----:R1:W1:Y:S01]  /*08d0*/  @!UP1 SYNCS.EXCH.64 URZ, [UR5+0x164a0], UR6 ;  /* 0x0164a006053f95b2 */ /* 0x0022620008000100 */
[----:B------:R1:W1:Y:S01]  /*08e0*/  @!UP2 SYNCS.EXCH.64 URZ, [UR5+0x164a8], UR6 ;  /* 0x0164a806053fa5b2 */ /* 0x0002620008000100 */
[----:B------:R1:W1:Y:S01]  /*08f0*/  @!UP3 SYNCS.EXCH.64 URZ, [UR5+0x164b0], UR6 ;  /* 0x0164b006053fb5b2 */ /* 0x0002620008000100 */
[----:B------:R1:W1:Y:S01]  /*0900*/  @!UP4 SYNCS.EXCH.64 URZ, [UR5+0x164b8], UR6 ;  /* 0x0164b806053fc5b2 */ /* 0x0002620008000100 */
[----:B------:R-:W-:Y:S01]  /*0910*/  NOP ;  /* 0x0000000000007918 */ /* 0x000fe20000000000 */
[----:B------:R-:W-:Y:S05]  /*0920*/  @P2 BRA `(.L_x_5) ;  /* 0x0000000000502947 */ /* 0x000fea0003800000 */
[----:B-1----:R-:W1:Y:S01]  /*0930*/  S2UR UR6, SR_CgaCtaId ;  /* 0x00000000000679c3 */ /* 0x002e620000008800 */
        /* <DEDUP_REMOVED lines=12> */
[----:B-1----:R1:W1:Y:S01]  /*0a00*/  SYNCS.EXCH.64 URZ, [UR5+0x164d0], UR6 ;  /* 0x0164d006053f75b2 */ /* 0x0022620008000100 */
[----:B------:R1:W1:Y:S01]  /*0a10*/  SYNCS.EXCH.64 URZ, [UR5+0x164e8], UR8 ;  /* 0x0164e808053f75b2 */ /* 0x0002620008000100 */
[----:B------:R1:W1:Y:S01]  /*0a20*/  SYNCS.EXCH.64 URZ, [UR5+0x164d8], UR6 ;  /* 0x0164d806053f75b2 */ /* 0x0002620008000100 */
[----:B------:R1:W1:Y:S01]  /*0a30*/  SYNCS.EXCH.64 URZ, [UR5+0x164f0], UR8 ;  /* 0x0164f008053f75b2 */ /* 0x0002620008000100 */
[----:B------:R1:W1:Y:S01]  /*0a40*/  SYNCS.EXCH.64 URZ, [UR5+0x164e0], UR6 ;  /* 0x0164e006053f75b2 */ /* 0x0002620008000100 */
[----:B------:R1:W1:Y:S01]  /*0a50*/  SYNCS.EXCH.64 URZ, [UR5+0x164f8], UR8 ;  /* 0x0164f808053f75b2 */ /* 0x0002620008000100 */
[----:B------:R-:W-:Y:S01]  /*0a60*/  NOP ;  /* 0x0000000000007918 */ /* 0x000fe20000000000 */
.L_x_5:
[----:B------:R-:W-:Y:S01]  /*0a70*/  ISETP.NE.AND P0, PT, RZ, UR10, PT ;  /* 0x0000000aff007c0c */ /* 0x000fe2000bf05270 */
[----:B------:R-:W-:Y:S01]  /*0a80*/  IMAD.U32 R3, RZ, RZ, UR4 ;  /* 0x00000004ff037e24 */ /* 0x000fe2000f8e00ff */
[----:B------:R-:W-:Y:S01]  /*0a90*/  NOP ;  /* 0x0000000000007918 */ /* 0x000fe20000000000 */
[----:B-1234-:R-:W-:Y:S03]  /*0aa0*/  BAR.SYNC.DEFER_BLOCKING 0x0 ;  /* 0x0000000000007b1d */ /* 0x01efe60000010000 */
[----:B------:R-:W-:-:S07]  /*0ab0*/  ISETP.EQ.AND P2, PT, R3, 0x1, P1 ;  /* 0x000000010300780c */ /* 0x000fce0000f42270 */
[----:B------:R-:W-:Y:S06]  /*0ac0*/  @!P0 BRA `(.L_x_6) ;  /* 0x0000006000e08947 */ /* 0x000fec0003800000 */
[----:B------:R-:W-:-:S06]  /*0ad0*/  UISETP.GT.U32.AND UP0, UPT, UR38, 0x3, UPT ;  /* 0x000000032600788c */ /* 0x000fcc000bf04070 */
[----:B------:R-:W-:-:S13]  /*0ae0*/  PLOP3.LUT P0, PT, PT, PT, UP0, 0x80, 0x0 ;  /* 0x000000000000781c */ /* 0x000fda0003f0f008 */
[----:B------:R-:W-:Y:S05]  /*0af0*/  @P0 EXIT ;  /* 0x000000000000094d */ /* 0x000fea0003800000 */
.L_x_7:
[----:B------:R-:W-:-:S08]  /*0b00*/  NOP ;  /* 0x0000000000007918 */ /* 0x000fd00000000000 */
[----:B------:R-:W1:Y:S02]  /*0b10*/  USETMAXREG.TRY_ALLOC.CTAPOOL UP0, 0xf0 ;  /* 0x000000f0000079c8 */ /* 0x000e640008000600 */
[----:B-1----:R-:W-:-:S13]  /*0b20*/  PLOP3.LUT P0, PT, PT, PT, UP0, 0x80, 0x0 ;  /* 0x000000000000781c */ /* 0x002fda0003f0f008 */
[----:B------:R-:W-:Y:S05]  /*0b30*/  @!P0 BRA `(.L_x_7) ;  /* 0xfffffffc00f08947 */ /* 0x000fea000383ffff */
[----:B------:R-:W-:Y:S01]  /*0b40*/  UISETP.NE.AND UP0, UPT, UR10, 0x1, UPT ;  /* 0x000000010a00788c */ /* 0x000fe2000bf05270 */
[----:B------:R-:W1:Y:S01]  /*0b50*/  S2UR UR39, SR_CTAID.X ;  /* 0x00000000002779c3 */ /* 0x000e620000002500 */
[----:B------:R-:W-:Y:S01]  /*0b60*/  UMOV UR5, URZ ;  /* 0x0000003f00057c82 */ /* 0x000fe20008000000 */
[----:B------:R-:W-:-:S03]  /*0b70*/  UMOV UR4, URZ ;  /* 0x0000003f00047c82 */ /* 0x000fc60008000000 */
[----:B------:R-:W-:-:S13]  /*0b80*/  PLOP3.LUT P0, PT, PT, PT, UP0, 0x80, 0x0 ;  /* 0x000000000000781c */ /* 0x000fda0003f0f008 */
[----:B------:R-:W-:Y:S05]  /*0b90*/  @!P0 BRA `(.L_x_8) ;  /* 0x0000000000388947 */ /* 0x000fea0003800000 */
[----:B------:R-:W-:Y:S01]  /*0ba0*/  UISETP.NE.AND UP0, UPT, UR10, 0x2, UPT ;  /* 0x000000020a00788c */ /* 0x000fe2000bf05270 */
[----:B------:R-:W-:-:S05]  /*0bb0*/  UMOV UR4, 0x2 ;  /* 0x0000000200047882 */ /* 0x000fca0000000000 */
[----:B------:R-:W-:-:S13]  /*0bc0*/  PLOP3.LUT P1, PT, PT, PT, UP0, 0x80, 0x0 ;  /* 0x000000000000781c */ /* 0x000fda0003f2f008 */
[----:B------:R-:W-:Y:S05]  /*0bd0*/  @!P1 BRA `(.L_x_8) ;  /* 0x0000000000289947 */ /* 0x000fea0003800000 */
[----:B------:R-:W-:-:S06]  /*0be0*/  UISETP.NE.AND UP0, UPT, UR10, 0x3, UPT ;  /* 0x000000030a00788c */ /* 0x000fcc000bf05270 */
[----:B------:R-:W-:-:S13]  /*0bf0*/  PLOP3.LUT P1, PT, PT, PT, UP0, 0x80, 0x0 ;  /* 0x000000000000781c */ /* 0x000fda0003f2f008 */
[----:B------:R-:W-:Y:S05]  /*0c00*/  @!P1 BRA `(.L_x_9) ;  /* 0x0000000000149947 */ /* 0x000fea0003800000 */
[----:B------:R-:W-:-:S11]  /*0c10*/  UISETP.NE.AND UP0, UPT, UR10, 0x4, UPT ;  /* 0x000000040a00788c */ /* 0x000fd6000bf05270 */
[----:B------:R-:W-:Y:S01]  /*0c20*/  @!UP0 UMOV UR5, 0x1 ;  /* 0x0000000100058882 */ /* 0x000fe20000000000 */
[----:B------:R-:W-:Y:S01]  /*0c30*/  @UP0 UMOV UR4, URZ ;  /* 0x0000003f00040c82 */ /* 0x000fe20008000000 */
[----:B------:R-:W-:Y:S01]  /*0c40*/  @UP0 UMOV UR5, URZ ;  /* 0x0000003f00050c82 */ /* 0x000fe20008000000 */
[----:B------:R-:W-:Y:S05]  /*0c50*/  BRA `(.L_x_8) ;  /* 0x0000000000087947 */ /* 0x000fea0003800000 */
.L_x_9:
[----:B------:R-:W-:Y:S01]  /*0c60*/  UMOV UR5, 0x1 ;  /* 0x0000000100057882 */ /* 0x000fe20000000000 */
[----:B------:R-:W-:-:S05]  /*0c70*/  UMOV UR4, URZ ;  /* 0x0000003f00047c82 */ /* 0x000fca0008000000 */
.L_x_8:
[----:B------:R-:W-:Y:S05]  /*0c80*/  @!P0 BRA `(.L_x_10) ;  /* 0x00000000003c8947 */ /* 0x000fea0003800000 */
[----:B------:R-:W-:-:S06]  /*0c90*/  UISETP.NE.AND UP0, UPT, UR10, 0x2, UPT ;  /* 0x000000020a00788c */ /* 0x000fcc000bf05270 */
[----:B------:R-:W-:-:S13]  /*0ca0*/  PLOP3.LUT P0, PT, PT, PT, UP0, 0x80, 0x0 ;  /* 0x000000000000781c */ /* 0x000fda0003f0f008 */
[----:B------:R-:W-:Y:S05]  /*0cb0*/  @!P0 BRA `(.L_x_11) ;  /* 0x0000000000288947 */ /* 0x000fea0003800000 */
[----:B------:R-:W-:-:S06]  /*0cc0*/  UISETP.NE.AND UP0, UPT, UR10, 0x3, UPT ;  /* 0x000000030a00788c */ /* 0x000fcc000bf05270 */
[----:B------:R-:W-:-:S13]  /*0cd0*/  PLOP3.LUT P0, PT, PT, PT, UP0, 0x80, 0x0 ;  /* 0x000000000000781c */ /* 0x000fda0003f0f008 */
[----:B------:R-:W-:Y:S05]  /*0ce0*/  @!P0 BRA `(.L_x_12) ;  /* 0x0000000000148947 */ /* 0x000fea0003800000 */
[----:B------:R-:W-:-:S06]  /*0cf0*/  UISETP.NE.AND UP0, UPT, UR10, 0x4, UPT ;  /* 0x000000040a00788c */ /* 0x000fcc000bf05270 */
[----:B------:R-:W-:-:S13]  /*0d00*/  PLOP3.LUT P0, PT, PT, PT, UP0, 0x80, 0x0 ;  /* 0x000000000000781c */ /* 0x000fda0003f0f008 */
[----:B------:R-:W-:Y:S05]  /*0d10*/  @P0 BRA `(.L_x_13) ;  /* 0x00000000001c0947 */ /* 0x000fea0003800000 */
[----:B-1----:R-:W-:Y:S01]  /*0d20*/  ULEA UR39, UR39, 0x3, 0x1 ;  /* 0x0000000327277891 */ /* 0x002fe2000f8e083f */
[----:B------:R-:W-:Y:S11]  /*0d30*/  BRA `(.L_x_13) ;  /* 0x0000000000147947 */ /* 0x000ff60003800000 */
.L_x_12:
[----:B-1----:R-:W-:Y:S01]  /*0d40*/  ULEA UR39, UR39, 0x2, 0x1 ;  /* 0x0000000227277891 */ /* 0x002fe2000f8e083f */
[----:B------:R-:W-:Y:S11]  /*0d50*/  BRA `(.L_x_13) ;  /* 0x00000000000c7947 */ /* 0x000ff60003800000 */
.L_x_11:
[----:B-1----:R-:W-:Y:S01]  /*0d60*/  ULEA UR39, UR39, 0x1, 0x1 ;  /* 0x0000000127277891 */ /* 0x002fe2000f8e083f */
[----:B------:R-:W-:Y:S11]  /*0d70*/  BRA `(.L_x_13) ;  /* 0x0000000000047947 */ /* 0x000ff60003800000 */
.L_x_10:
[----:B-1----:R-:W-:-:S12]  /*0d80*/  USHF.L.U32 UR39, UR39, 0x1, URZ ;  /* 0x0000000127277899 */ /* 0x002fd8000800063f */
.L_x_13:
[----:B------:R-:W-:-:S04]  /*0d90*/  ULOP3.LUT UR6, UR30, 0x1, URZ, 0xfc, !UPT ;  /* 0x000000011e067892 */ /* 0x000fc8000f8efc3f */
[----:B------:R-:W-:-:S06]  /*0da0*/  UISETP.NE.AND UP0, UPT, UR6, 0x3, UPT ;  /* 0x000000030600788c */ /* 0x000fcc000bf05270 */
[----:B------:R-:W-:-:S13]  /*0db0*/  PLOP3.LUT P0, PT, PT, PT, UP0, 0x80, 0x0 ;  /* 0x000000000000781c */ /* 0x000fda0003f0f008 */
[----:B------:R-:W-:Y:S05]  /*0dc0*/  @!P0 BRA `(.L_x_14) ;  /* 0x0000000000048947 */ /* 0x000fea0003800000 */
[----:B-1----:R-:W-:Y:S01]  /*0dd0*/  BPT.TRAP 0x1 ;  /* 0x000000040000795c */ /* 0x002fe20000300000 */
.L_x_14:
[----:B------:R-:W2:Y:S01]  /*0de0*/  S2UR UR6, SR_CgaCtaId ;  /* 0x00000000000679c3 */ /* 0x000ea20000008800 */
[----:B------:R-:W-:Y:S01]  /*0df0*/  UMOV UR36, 0x400 ;  /* 0x0000040000247882 */ /* 0x000fe20000000000 */
[----:B------:R-:W-:-:S05]  /*0e00*/  IMAD.U32 R4, RZ, RZ, UR5 ;  /* 0x00000005ff047e24 */ /* 0x000fca000f8e00ff */
[----:B------:R-:W-:Y:S01]  /*0e10*/  SHF.L.U32 R4, R4, 0x1f, RZ ;  /* 0x0000001f04047819 */ /* 0x000fe200000006ff */
[----:B--2---:R-:W-:-:S04]  /*0e20*/  ULEA UR36, UR6, UR36, 0x18 ;  /* 0x0000002406247291 */ /* 0x004fc8000f8ec03f */
[----:B------:R-:W-:-:S09]  /*0e30*/  ULEA UR26, UR4, UR36, 0x3 ;  /* 0x00000024041a7291 */ /* 0x000fd2000f8e183f */
[----:B------:R-:W2:Y:S02]  /*0e40*/  SYNCS.PHASECHK.TRANS64.TRYWAIT P1, [UR26+0x16440], R4 ;  /* 0x01644004ff0075a7 */ /* 0x000ea4000802015a */
[----:B--2---:R-:W-:Y:S05]  /*0e50*/  @!P1 BRA `(.L_x_15) ;  /* 0x0000009800389947 */ /* 0x004fea0003800000 */
.L_x_131:
[----:B------:R-:W-:Y:S05]  /*0e60*/  @!P0 BRA `(.L_x_16) ;  /* 0x0000000000048947 */ /* 0x000fea0003800000 */
[----:B-1----:R-:W-:Y:S01]  /*0e70*/  BPT.TRAP 0x1 ;  /* 0x000000040000795c */ /* 0x002fe20000300000 */
.L_x_16:
[----:B------:R-:W3:Y:S01]  /*0e80*/  SYNCS.PHASECHK.TRANS64.TRYWAIT P1, [UR26+0x16448], R4 ;  /* 0x01644804ff0075a7 */ /* 0x000ee2000802015a */
[----:B--2---:R-:W-:-:S04]  /*0e90*/  SHF.R.S32.HI R3, RZ, 0x1f, R2 ;  /* 0x0000001fff037819 */ /* 0x004fc80000011402 */
[----:B------:R-:W-:-:S04]  /*0ea0*/  LEA.HI R3, R3, R2, RZ, 0x7 ;  /* 0x0000000203037211 */ /* 0x000fc800078f38ff */
[----:B------:R-:W-:-:S05]  /*0eb0*/  LOP3.LUT R3, R3, 0xffffff80, RZ, 0xc0, !PT ;  /* 0xffffff8003037812 */ /* 0x000fca00078ec0ff */
[----:B------:R-:W-:Y:S01]  /*0ec0*/  IMAD.IADD R3, R2, 0x1, -R3 ;  /* 0x0000000102037824 */ /* 0x000fe200078e0a03 */
[----:B------:R-:W2:Y:S01]  /*0ed0*/  LDC R7, c[0x0][0x288] ;  /* 0x0000a200ff077b82 */ /* 0x000ea20000000800 */
[----:B---3--:R-:W-:Y:S05]  /*0ee0*/  @!P1 BRA `(.L_x_17) ;  /* 0x00000098002c9947 */ /* 0x008fea0003800000 */
.L_x_132:
[----:B--2---:R-:W-:Y:S01]  /*0ef0*/  ISETP.GE.AND P1, PT, R7, 0x1, PT ;  /* 0x000000010700780c */ /* 0x004fe20003f26270 */
[----:B------:R-:W-:Y:S01]  /*0f00*/  UMOV UR37, URZ ;  /* 0x0000003f00257c82 */ /* 0x000fe20008000000 */
[----:B------:R-:W-:Y:S01]  /*0f10*/  IMAD.MOV.U32 R154, RZ, RZ, 0x1 ;  /* 0x00000001ff9a7424 */ /* 0x000fe200078e00ff */
[----:B------:R-:W-:Y:S01]  /*0f20*/  CS2R R128, SRZ ;  /* 0x0000000000807805 */ /* 0x000fe2000001ff00 */
[----:B------:R-:W-:Y:S01]  /*0f30*/  IMAD.MOV.U32 R163, RZ, RZ, RZ ;  /* 0x000000ffffa37224 */ /* 0x000fe200078e00ff */
[----:B------:R-:W-:Y:S02]  /*0f40*/  CS2R R130, SRZ ;  /* 0x0000000000827805 */ /* 0x000fe4000001ff00 */
[----:B------:R-:W-:Y:S02]  /*0f50*/  CS2R R132, SRZ ;  /* 0x0000000000847805 */ /* 0x000fe4000001ff00 */
[----:B------:R-:W-:Y:S02]  /*0f60*/  CS2R R134, SRZ ;  /* 0x0000000000867805 */ /* 0x000fe4000001ff00 */
[----:B------:R-:W-:-:S02]  /*0f70*/  CS2R R120, SRZ ;  /* 0x0000000000787805 */ /* 0x000fc4000001ff00 */
[----:B------:R-:W-:Y:S02]  /*0f80*/  CS2R R122, SRZ ;  /* 0x00000000007a7805 */ /* 0x000fe4000001ff00 */
[----:B------:R-:W-:Y:S02]  /*0f90*/  CS2R R124, SRZ ;  /* 0x00000000007c7805 */ /* 0x000fe4000001ff00 */
        /* <DEDUP_REMOVED lines=16> */
[----:B------:R-:W-:Y:S01]  /*10a0*/  CS2R R94, SRZ ;  /* 0x00000000005e7805 */ /* 0x000fe2000001ff00 */
[----:B------:R-:W-:Y:S06]  /*10b0*/  @!P1 BRA `(.L_x_18) ;  /* 0x00000048008c9947 */ /* 0x000fec0003800000 */
[----:B------:R-:W-:Y:S01]  /*10c0*/  SHF.R.S32.HI R2, RZ, 0x1f, R3 ;  /* 0x0000001fff027819 */ /* 0x000fe20000011403 */
[----:B-1----:R-:W-:Y:S02]  /*10d0*/  ULOP3.LUT UR20, UR39, 0x1, URZ, 0xc0, !UPT ;  /* 0x0000000127147892 */ /* 0x002fe4000f8ec03f */
[----:B------:R-:W-:Y:S01]  /*10e0*/  IMAD.U32 R9, RZ, RZ, UR39 ;  /* 0x00000027ff097e24 */ /* 0x000fe2000f8e00ff */
[----:B------:R-:W-:Y:S01]  /*10f0*/  ULOP3.LUT UR25, UR29, 0x2, URZ, 0xfc, !UPT ;  /* 0x000000021d197892 */ /* 0x000fe2000f8efc3f */
[CC--:B---3--:R-:W-:Y:S01]  /*1100*/  LEA.HI R4, R2.reuse, R3.reuse, RZ, 0x2 ;  /* 0x0000000302047211 */ /* 0x0c8fe200078f10ff */
[----:B------:R-:W-:Y:S01]  /*1110*/  IMAD.MOV.U32 R154, RZ, RZ, 0x1 ;  /* 0x00000001ff9a7424 */ /* 0x000fe200078e00ff */
[----:B------:R-:W-:Y:S01]  /*1120*/  LEA.HI R2, R2, R3, RZ, 0x5 ;  /* 0x0000000302027211 */ /* 0x000fe200078f28ff */
[----:B------:R-:W-:Y:S01]  /*1130*/  IMAD.U32 R162, RZ, RZ, UR20 ;  /* 0x00000014ffa27e24 */ /* 0x000fe2000f8e00ff */
[--C-:B------:R-:W-:Y:S01]  /*1140*/  SHF.R.S32.HI R5, RZ, 0x2, R4.reuse ;  /* 0x00000002ff057819 */ /* 0x100fe20000011404 */
[----:B------:R-:W-:Y:S01]  /*1150*/  IMAD.MOV.U32 R163, RZ, RZ, RZ ;  /* 0x000000ffffa37224 */ /* 0x000fe200078e00ff */
[----:B------:R-:W-:Y:S01]  /*1160*/  SHF.R.S32.HI R6, RZ, 0x1f, R4 ;  /* 0x0000001fff067819 */ /* 0x000fe20000011404 */
[----:B------:R-:W-:Y:S01]  /*1170*/  IMAD.MOV.U32 R165, RZ, RZ, RZ ;  /* 0x000000ffffa57224 */ /* 0x000fe200078e00ff */
[----:B------:R-:W-:Y:S01]  /*1180*/  LOP3.LUT R4, R4, 0x7ffffffc, RZ, 0xc0, !PT ;  /* 0x7ffffffc04047812 */ /* 0x000fe200078ec0ff */
[----:B------:R-:W-:Y:S01]  /*1190*/  IMAD.MOV.U32 R128, RZ, RZ, RZ ;  /* 0x000000ffff807224 */ /* 0x000fe200078e00ff */
[----:B------:R-:W-:Y:S01]  /*11a0*/  LEA.HI R6, R6, R5, RZ, 0x3 ;  /* 0x0000000506067211 */ /* 0x000fe200078f18ff */
[----:B------:R-:W-:Y:S01]  /*11b0*/  UMOV UR24, URZ ;  /* 0x0000003f00187c82 */ /* 0x000fe20008000000 */
[----:B------:R-:W-:Y:S01]  /*11c0*/  SHF.R.S32.HI R2, RZ, 0x5, R2 ;  /* 0x00000005ff027819 */ /* 0x000fe20000011402 */
[----:B------:R-:W-:Y:S01]  /*11d0*/  IMAD.IADD R4, R3, 0x1, -R4 ;  /* 0x0000000103047824 */ /* 0x000fe200078e0a04 */
[----:B------:R-:W-:Y:S01]  /*11e0*/  LOP3.LUT R6, R6, 0xfffffff8, RZ, 0xc0, !PT ;  /* 0xfffffff806067812 */ /* 0x000fe200078ec0ff */
[----:B------:R-:W-:Y:S01]  /*11f0*/  UMOV UR37, URZ ;  /* 0x0000003f00257c82 */ /* 0x000fe20008000000 */
[----:B------:R-:W-:Y:S01]  /*1200*/  UMOV UR5, URZ ;  /* 0x0000003f00057c82 */ /* 0x000fe20008000000 */
[----:B------:R-:W-:Y:S01]  /*1210*/  IMAD.SHL.U32 R155, R4, 0x2, RZ ;  /* 0x00000002049b7824 */ /* 0x000fe200078e00ff */
[----:B------:R-:W-:Y:S01]  /*1220*/  ULDC.64 UR14, c[0x0][0x208] ;  /* 0x00008200000e7ab9 */ /* 0x000fe20000000a00 */
[----:B------:R-:W-:Y:S01]  /*1230*/  IMAD.IADD R6, R5, 0x1, -R6 ;  /* 0x0000000105067824 */ /* 0x000fe200078e0a06 */
[----:B------:R-:W-:Y:S01]  /*1240*/  ULDC UR27, c[0x0][0x28c] ;  /* 0x0000a300001b7ab9 */ /* 0x000fe20000000800 */
[----:B------:R-:W-:Y:S01]  /*1250*/  IMAD R3, R2, 0x400, R155 ;  /* 0x0000040002037824 */ /* 0x000fe200078e029b */
[----:B------:R-:W-:Y:S01]  /*1260*/  ULDC UR6, c[0x0][0xa04] ;  /* 0x0002810000067ab9 */ /* 0x000fe20000000800 */
[----:B------:R-:W-:Y:S01]  /*1270*/  VIADD R4, R7, 0x3f ;  /* 0x0000003f07047836 */ /* 0x000fe20000000000 */
[----:B------:R-:W-:Y:S01]  /*1280*/  ULDC UR7, c[0x0][0xa00] ;  /* 0x0002800000077ab9 */ /* 0x000fe20000000800 */
[----:B------:R-:W-:-:S02]  /*1290*/  IMAD R7, R6, 0x8, R3 ;  /* 0x0000000806077824 */ /* 0x000fc400078e0203 */
[C---:B------:R-:W-:Y:S01]  /*12a0*/  IMAD R161, R2.reuse, -0x100, R3 ;  /* 0xffffff0002a17824 */ /* 0x040fe200078e0203 */
[----:B------:R-:W-:Y:S01]  /*12b0*/  SHF.R.S32.HI R5, RZ, 0x1f, R4 ;  /* 0x0000001fff057819 */ /* 0x000fe20000011404 */
[----:B------:R-:W-:Y:S01]  /*12c0*/  IMAD R160, R2, 0x10, R6 ;  /* 0x0000001002a07824 */ /* 0x000fe200078e0206 */
[----:B------:R-:W-:Y:S01]  /*12d0*/  LEA R7, R7, UR36, 0x1 ;  /* 0x0000002407077c11 */ /* 0x000fe2000f8e08ff */
[----:B------:R-:W-:Y:S01]  /*12e0*/  IMAD R161, R6, 0x10, R161 ;  /* 0x0000001006a17824 */ /* 0x000fe200078e02a1 */
[----:B------:R-:W-:Y:S01]  /*12f0*/  LEA.HI R5, R5, R4, RZ, 0x6 ;  /* 0x0000000405057211 */ /* 0x000fe200078f30ff */
[----:B------:R-:W-:Y:S02]  /*1300*/  IMAD R160, R9, 0x40, R160 ;  /* 0x0000004009a07824 */ /* 0x000fe400078e02a0 */
[----:B------:R-:W-:Y:S01]  /*1310*/  IMAD R162, R162, 0x2000, R7 ;  /* 0x00002000a2a27824 */ /* 0x000fe200078e0207 */
[----:B------:R-:W-:-:S07]  /*1320*/  SHF.R.S32.HI R164, RZ, 0x6, R5 ;  /* 0x00000006ffa47819 */ /* 0x000fce0000011405 */
.L_x_40:
[----:B------:R-:W-:Y:S05]  /*1330*/  @!P0 BRA `(.L_x_19) ;  /* 0x0000000000048947 */ /* 0x000fea0003800000 */
[----:B------:R-:W-:Y:S01]  /*1340*/  BPT.TRAP 0x1 ;  /* 0x000000040000795c */ /* 0x000fe20000300000 */
.L_x_19:
[----:B------:R-:W-:Y:S01]  /*1350*/  ULEA UR8, UR5, UR36, 0x3 ;  /* 0x0000002405087291 */ /* 0x000fe2000f8e183f */
[----:B------:R-:W-:-:S08]  /*1360*/  SHF.L.U32 R2, R165, 0x1f, RZ ;  /* 0x0000001fa5027819 */ /* 0x000fd000000006ff */
[----:B------:R-:W1:Y:S02]  /*1370*/  SYNCS.PHASECHK.TRANS64.TRYWAIT P1, [UR8+0x16400], R2 ;  /* 0x01640002ff0075a7 */ /* 0x000e640008020148 */
[----:B-1----:R-:W-:Y:S05]  /*1380*/  @!P1 BRA `(.L_x_20) ;  /* 0x00000094001c9947 */ /* 0x002fea0003800000 */
.L_x_133:
[----:B------:R-:W-:Y:S01]  /*1390*/  UIADD3 UR8, UR36, 0xa000, URZ ;  /* 0x0000a00024087890 */ /* 0x000fe2000fffe03f */
[----:B------:R-:W-:Y:S01]  /*13a0*/  WARPGROUP.ARRIVE ;  /* 0x00000000000079c5 */ /* 0x000fe20000000000 */
[----:B------:R-:W-:Y:S02]  /*13b0*/  USHF.R.U32.HI UR13, URZ, 0x4, UR36 ;  /* 0x000000043f0d7899 */ /* 0x000fe40008011624 */
[----:B------:R-:W-:Y:S02]  /*13c0*/  USHF.R.U32.HI UR8, URZ, 0x4, UR8 ;  /* 0x000000043f087899 */ /* 0x000fe40008011608 */
[----:B------:R-:W-:Y:S02]  /*13d0*/  ULOP3.LUT UR13, UR13, 0x3fff, URZ, 0xc0, !UPT ;  /* 0x00003fff0d0d7892 */ /* 0x000fe4000f8ec03f */
[----:B------:R-:W-:Y:S02]  /*13e0*/  ULOP3.LUT UR12, UR8, 0x3fff, URZ, 0xc0, !UPT ;  /* 0x00003fff080c7892 */ /* 0x000fe4000f8ec03f */
[----:B------:R-:W-:-:S02]  /*13f0*/  ULOP3.LUT UR21, UR13, 0x10000, URZ, 0xfc, !UPT ;  /* 0x000100000d157892 */ /* 0x000fc4000f8efc3f */
[----:B------:R-:W-:Y:S02]  /*1400*/  ULOP3.LUT UR17, UR12, 0x10000, URZ, 0xfc, !UPT ;  /* 0x000100000c117892 */ /* 0x000fe4000f8efc3f */
[----:B------:R-:W-:Y:S02]  /*1410*/  UIMAD UR21, UR4, 0x180, UR21 ;  /* 0x00000180041578a4 */ /* 0x000fe4000f8e0215 */
[----:B------:R-:W-:Y:S01]  /*1420*/  UIMAD UR16, UR5, 0x180, UR17 ;  /* 0x00000180051078a4 */ /* 0x000fe2000f8e0211 */
[----:B------:R-:W-:Y:S01]  /*1430*/  UMOV UR9, 0xc0000010 ;  /* 0xc000001000097882 */ /* 0x000fe20000000000 */
[----:B------:R-:W-:-:S03]  /*1440*/  UMOV UR11, 0xc0000010 ;  /* 0xc0000010000b7882 */ /* 0x000fc60000000000 */
[----:B------:R-:W-:Y:S02]  /*1450*/  UMOV UR8, UR21 ;  /* 0x0000001500087c82 */ /* 0x000fe40008000000 */
[----:B------:R-:W-:Y:S02]  /*1460*/  UMOV UR10, UR16 ;  /* 0x00000010000a7c82 */ /* 0x000fe40008000000 */
[----:B------:R-:W-:Y:S01]  /*1470*/  HGMMA.64x64x16.F32 R56, gdesc[UR8], RZ, !UPT, gsb0 ;  /* 0x00e00000083879f0 */ /* 0x000fe2000c0008ff */
[----:B------:R-:W-:Y:S02]  /*1480*/  UIADD3 UR8, UR21, 0x80, URZ ;  /* 0x0000008015087890 */ /* 0x000fe4000fffe03f */
[----:B------:R-:W-:Y:S01]  /*1490*/  UIADD3 UR10, UR16, 0x80, URZ ;  /* 0x00000080100a7890 */ /* 0x000fe2000fffe03f */
[----:B------:R-:W-:Y:S01]  /*14a0*/  UMOV UR9, 0xc0000010 ;  /* 0xc000001000097882 */ /* 0x000fe20000000000 */
[----:B------:R-:W-:Y:S01]  /*14b0*/  UMOV UR11, 0xc0000010 ;  /* 0xc0000010000b7882 */ /* 0x000fe20000000000 */
[----:B------:R-:W-:-:S02]  /*14c0*/  WARPGROUP.DEPBAR.LE gsb0, 0x0 ;  /* 0x00008000000079c5 */ /* 0x000fc40000010000 */
[----:B------:R-:W-:-:S06]  /*14d0*/  WARPGROUP.ARRIVE ;  /* 0x00000000000079c5 */ /* 0x000fcc0000000000 */
[----:B------:R-:W-:Y:S01]  /*14e0*/  HGMMA.64x64x16.F32 R56, gdesc[UR8], R56, gsb0 ;  /* 0x00e00000083879f0 */ /* 0x000fe20008000838 */
[----:B------:R-:W-:Y:S02]  /*14f0*/  UIADD3 UR8, UR21, 0x100, URZ ;  /* 0x0000010015087890 */ /* 0x000fe4000fffe03f */
[----:B------:R-:W-:Y:S01]  /*1500*/  UIADD3 UR10, UR16, 0x100, URZ ;  /* 0x00000100100a7890 */ /* 0x000fe2000fffe03f */
[----:B------:R-:W-:Y:S01]  /*1510*/  UMOV UR9, 0xc0000010 ;  /* 0xc000001000097882 */ /* 0x000fe20000000000 */
[----:B------:R-:W-:Y:S01]  /*1520*/  UMOV UR11, 0xc0000010 ;  /* 0xc0000010000b7882 */ /* 0x000fe20000000000 */
[----:B------:R-:W-:Y:S02]  /*1530*/  WARPGROUP.DEPBAR.LE gsb0, 0x0 ;  /* 0x00008000000079c5 */ /* 0x000fe40000010000 */
[----:B------:R-:W-:-:S06]  /*1540*/  WARPGROUP.ARRIVE ;  /* 0x00000000000079c5 */ /* 0x000fcc0000000000 */
[----:B------:R-:W-:Y:S01]  /*1550*/  HGMMA.64x64x16.F32 R56, gdesc[UR8], R56, gsb0 ;  /* 0x00e00000083879f0 */ /* 0x000fe20008000838 */
[----:B------:R-:W-:-:S04]  /*1560*/  UIADD3 UR8, UR5, 0x1, URZ ;  /* 0x0000000105087890 */ /* 0x000fc8000fffe03f */
[----:B------:R-:W-:-:S04]  /*1570*/  UISETP.NE.AND UP0, UPT, UR8, 0x4, UPT ;  /* 0x000000040800788c */ /* 0x000fc8000bf05270 */
[----:B------:R-:W-:Y:S02]  /*1580*/  USEL UR9, URZ, 0x1, UP0 ;  /* 0x000000013f097887 */ /* 0x000fe40008000000 */
[----:B------:R-:W-:-:S04]  /*1590*/  USEL UR8, UR8, URZ, UP0 ;  /* 0x0000003f08087287 */ /* 0x000fc80008000000 */
[----:B------:R-:W-:Y:S01]  /*15a0*/  LOP3.LUT R165, R165, UR9, RZ, 0x3c, !PT ;  /* 0x00000009a5a57c12 */ /* 0x000fe2000f8e3cff */
[----:B------:R-:W-:Y:S02]  /*15b0*/  WARPGROUP.DEPBAR.LE gsb0, 0x0 ;  /* 0x00008000000079c5 */ /* 0x000fe40000010000 */
[----:B------:R-:W-:Y:S05]  /*15c0*/  @!P0 BRA `(.L_x_21) ;  /* 0x0000000000048947 */ /* 0x000fea0003800000 */
[----:B------:R-:W-:Y:S01]  /*15d0*/  BPT.TRAP 0x1 ;  /* 0x000000040000795c */ /* 0x000fe20000300000 */
.L_x_21:
[----:B------:R-:W-:Y:S01]  /*15e0*/  ULEA UR9, UR8, UR36, 0x3 ;  /* 0x0000002408097291 */ /* 0x000fe2000f8e183f */
[----:B------:R-:W-:Y:S01]  /*15f0*/  SHF.L.U32 R6, R165, 0x1f, RZ ;  /* 0x0000001fa5067819 */ /* 0x000fe200000006ff */
[----:B-1----:R-:W1:Y:S01]  /*1600*/  MUFU.RCP64H R3, 2.3591403961181640625 ;  /* 0x4002df8500037908 */ /* 0x002e620000001800 */
[----:B------:R-:W-:Y:S02]  /*1610*/  IMAD.MOV.U32 R4, RZ, RZ, 0x458a2bb4 ;  /* 0x458a2bb4ff047424 */ /* 0x000fe400078e00ff */
[----:B------:R-:W-:Y:S02]  /*1620*/  IMAD.MOV.U32 R5, RZ, RZ, 0x4002df85 ;  /* 0x4002df85ff057424 */ /* 0x000fe400078e00ff */
[----:B------:R-:W-:Y:S02]  /*1630*/  IMAD.MOV.U32 R2, RZ, RZ, RZ ;  /* 0x000000ffff027224 */ /* 0x000fe400078e00ff */
[----:B------:R-:W2:Y:S04]  /*1640*/  SYNCS.PHASECHK.TRANS64.TRYWAIT P1, [UR9+0x16400], R6 ;  /* 0x01640006ff0075a7 */ /* 0x000ea80008020149 */
[----:B-1----:R-:W-:-:S08]  /*1650*/  DFMA R4, R2, -R4, 1 ;  /* 0x3ff000000204742b */ /* 0x002fd00000000804 */
[----:B------:R-:W-:-:S08]  /*1660*/  DFMA R4, R4, R4, R4 ;  /* 0x000000040404722b */ /* 0x000fd00000000004 */
[----:B------:R-:W-:Y:S01]  /*1670*/  DFMA R4, R2, R4, R2 ;  /* 0x000000040204722b */ /* 0x000fe20000000002 */
[----:B--2---:R-:W-:Y:S10]  /*1680*/  @!P1 BRA `(.L_x_22) ;  /* 0x0000009000749947 */ /* 0x004ff40003800000 */
.L_x_134:
[----:B------:R-:W-:Y:S01]  /*1690*/  UMOV UR22, 0x2c515da4 ;  /* 0x2c515da400167882 */ /* 0x000fe20000000000 */
[----:B------:R-:W-:Y:S01]  /*16a0*/  UMOV UR23, 0x3fd6fc2a ;  /* 0x3fd6fc2a00177882 */ /* 0x000fe20000000000 */
[----:B------:R-:W-:Y:S01]  /*16b0*/  IMAD.MOV.U32 R8, RZ, RZ, -0x748574fc ;  /* 0x8b7a8b04ff087424 */ /* 0x000fe200078e00ff */
[C---:B-1----:R-:W-:Y:S01]  /*16c0*/  DMUL R2, R4.reuse, UR22 ;  /* 0x0000001604027c28 */ /* 0x042fe20008000000 */
[----:B------:R-:W-:Y:S01]  /*16d0*/  IMAD.MOV.U32 R9, RZ, RZ, 0x3ed0ee25 ;  /* 0x3ed0ee25ff097424 */ /* 0x000fe200078e00ff */
[----:B------:R-:W-:Y:S01]  /*16e0*/  UMOV UR10, 0x3ae80f1e ;  /* 0x3ae80f1e000a7882 */ /* 0x000fe20000000000 */
[----:B------:R-:W-:Y:S01]  /*16f0*/  UMOV UR11, 0x3eb1380b ;  /* 0x3eb1380b000b7882 */ /* 0x000fe20000000000 */
[----:B------:R-:W-:Y:S01]  /*1700*/  UIADD3 UR16, UR21, 0x180, URZ ;  /* 0x0000018015107890 */ /* 0x000fe2000fffe03f */
[----:B------:R-:W-:Y:S01]  /*1710*/  WARPGROUP.ARRIVE ;  /* 0x00000000000079c5 */ /* 0x000fe20000000000 */
[----:B------:R-:W-:Y:S01]  /*1720*/  UMOV UR18, 0x923be72d ;  /* 0x923be72d00127882 */ /* 0x000fe20000000000 */
[----:B------:R-:W-:Y:S01]  /*1730*/  UMOV UR19, 0x3f624924 ;  /* 0x3f62492400137882 */ /* 0x000fe20000000000 */
[----:B------:R-:W-:Y:S01]  /*1740*/  DFMA R2, R4, UR22, R2 ;  /* 0x0000001604027c2b */ /* 0x000fe20008000002 */
[----:B------:R-:W-:Y:S01]  /*1750*/  UMOV UR32, 0x9999a3c4 ;  /* 0x9999a3c400207882 */ /* 0x000fe20000000000 */
[----:B------:R-:W-:Y:S01]  /*1760*/  UMOV UR33, 0x3f899999 ;  /* 0x3f89999900217882 */ /* 0x000fe20000000000 */
[----:B------:R-:W-:Y:S01]  /*1770*/  IMAD.MOV.U32 R14, RZ, RZ, -0x105c611 ;  /* 0xfefa39efff0e7424 */ /* 0x000fe200078e00ff */
[----:B------:R-:W-:Y:S01]  /*1780*/  STL.128 [R1+0x20], RZ ;  /* 0x000020ff01007387 */ /* 0x000fe20000100c00 */
[----:B------:R-:W-:Y:S01]  /*1790*/  IMAD.MOV.U32 R15, RZ, RZ, 0x3fe62e42 ;  /* 0x3fe62e42ff0f7424 */ /* 0x000fe200078e00ff */
[----:B------:R-:W-:-:S02]  /*17a0*/  UIADD3 UR9, UR36, 0x164a0, URZ ;  /* 0x000164a024097890 */ /* 0x000fc4000fffe03f */
[C---:B------:R-:W-:Y:S01]  /*17b0*/  DMUL R6, R2.reuse, R2 ;  /* 0x0000000202067228 */ /* 0x040fe20000000000 */
[----:B------:R-:W-:Y:S01]  /*17c0*/  STL.128 [R1], RZ ;  /* 0x000000ff01007387 */ /* 0x000fe20000100c00 */
[----:B------:R-:W-:Y:S02]  /*17d0*/  DADD R10, -R2, UR22 ;  /* 0x00000016020a7e29 */ /* 0x000fe40008000100 */
[----:B------:R-:W-:Y:S01]  /*17e0*/  DFMA R12, R14, 1, R2 ;  /* 0x3ff000000e0c782b */ /* 0x000fe20000000002 */
[----:B------:R-:W-:Y:S03]  /*17f0*/  STL.128 [R1+0x10], RZ ;  /* 0x000010ff01007387 */ /* 0x000fe60000100c00 */
[----:B------:R-:W-:Y:S01]  /*1800*/  DFMA R8, R6, UR10, R8 ;  /* 0x0000000a06087c2b */ /* 0x000fe20008000008 */
[----:B------:R-:W-:Y:S01]  /*1810*/  UMOV UR10, 0x9f02676f ;  /* 0x9f02676f000a7882 */ /* 0x000fe20000000000 */
[----:B------:R-:W-:Y:S01]  /*1820*/  UMOV UR11, 0x3ef3b266 ;  /* 0x3ef3b266000b7882 */ /* 0x000fe20000000000 */
[----:B------:R-:W-:Y:S01]  /*1830*/  DADD R10, R10, R10 ;  /* 0x000000000a0a7229 */ /* 0x000fe2000000000a */
[----:B------:R-:W-:Y:S04]  /*1840*/  STL.128 [R1+0x30], RZ ;  /* 0x000030ff01007387 */ /* 0x000fe80000100c00 */
[----:B------:R-:W-:Y:S01]  /*1850*/  DFMA R8, R6, R8, UR10 ;  /* 0x0000000a06087e2b */ /* 0x000fe20008000008 */
[----:B------:R-:W-:Y:S01]  /*1860*/  UMOV UR10, 0xa9ab0956 ;  /* 0xa9ab0956000a7882 */ /* 0x000fe20000000000 */
[----:B------:R-:W-:Y:S01]  /*1870*/  UMOV UR11, 0x3f1745cb ;  /* 0x3f1745cb000b7882 */ /* 0x000fe20000000000 */
[----:B------:R-:W-:Y:S01]  /*1880*/  DFMA R10, -R2, UR22, R10 ;  /* 0x00000016020a7c2b */ /* 0x000fe2000800010a */
[----:B------:R-:W-:Y:S04]  /*1890*/  STL.128 [R1+0x40], RZ ;  /* 0x000040ff01007387 */ /* 0x000fe80000100c00 */
[----:B------:R-:W-:Y:S01]  /*18a0*/  DFMA R8, R6, R8, UR10 ;  /* 0x0000000a06087e2b */ /* 0x000fe20008000008 */
[----:B------:R-:W-:Y:S01]  /*18b0*/  UMOV UR10, 0x2d1b5154 ;  /* 0x2d1b5154000a7882 */ /* 0x000fe20000000000 */
[----:B------:R-:W-:Y:S01]  /*18c0*/  UMOV UR11, 0x3f3c71c7 ;  /* 0x3f3c71c7000b7882 */ /* 0x000fe20000000000 */
[----:B------:R-:W-:Y:S01]  /*18d0*/  DMUL R10, R4, R10 ;  /* 0x0000000a040a7228 */ /* 0x000fe20000000000 */
[----:B------:R-:W-:Y:S01]  /*18e0*/  STL.128 [R1+0x50], RZ ;  /* 0x000050ff01007387 */ /* 0x000fe20000100c00 */
[----:B------:R-:W-:-:S03]  /*18f0*/  DFMA R4, R14, -1, R12 ;  /* 0xbff000000e04782b */ /* 0x000fc6000000000c */
[----:B------:R-:W-:Y:S01]  /*1900*/  DFMA R8, R6, R8, UR10 ;  /* 0x0000000a06087e2b */ /* 0x000fe20008000008 */
[----:B------:R-:W-:Y:S01]  /*1910*/  UIMAD UR10, UR8, 0x180, UR17 ;  /* 0x00000180080a78a4 */ /* 0x000fe2000f8e0211 */
[----:B------:R-:W-:Y:S01]  /*1920*/  STL.128 [R1+0x60], RZ ;  /* 0x000060ff01007387 */ /* 0x000fe20000100c00 */
[----:B------:R-:W-:Y:S01]  /*1930*/  ULEA UR11, UR37, UR38, 0x1 ;  /* 0x00000026250b7291 */ /* 0x000fe2000f8e083f */
[----:B------:R-:W-:Y:S01]  /*1940*/  UMOV UR17, 0xc0000010 ;  /* 0xc000001000117882 */ /* 0x000fe20000000000 */
[----:B------:R-:W-:Y:S02]  /*1950*/  DADD R4, -R2, R4 ;  /* 0x0000000002047229 */ /* 0x000fe40000000104 */
[----:B------:R-:W-:Y:S01]  /*1960*/  ULEA UR11, UR11, UR9, 0x3 ;  /* 0x000000090b0b7291 */ /* 0x000fe2000f8e183f */
[C---:B------:R-:W-:Y:S01]  /*1970*/  DFMA R8, R6.reuse, R8, UR18 ;  /* 0x0000001206087e2b */ /* 0x040fe20008000008 */
[----:B------:R-:W-:Y:S01]  /*1980*/  UMOV UR18, UR10 ;  /* 0x0000000a00127c82 */ /* 0x000fe20008000000 */
[----:B------:R-:W-:Y:S01]  /*1990*/  UMOV UR19, 0xc0000010 ;  /* 0xc000001000137882 */ /* 0x000fe20000000000 */
[----:B------:R-:W-:Y:S01]  /*19a0*/  STL.128 [R1+0x70], RZ ;  /* 0x000070ff01007387 */ /* 0x000fe20000100c00 */
[----:B------:R-:W-:Y:S01]  /*19b0*/  HGMMA.64x64x16.F32 R24, gdesc[UR16], RZ, !UPT, gsb0 ;  /* 0x00e00000101879f0 */ /* 0x000fe2000c0008ff */
[----:B------:R-:W-:Y:S01]  /*19c0*/  UMOV UR16, 0x55555554 ;  /* 0x5555555400107882 */ /* 0x000fe20000000000 */
[----:B------:R-:W-:Y:S01]  /*19d0*/  UMOV UR17, 0x3fb55555 ;  /* 0x3fb5555500117882 */ /* 0x000fe20000000000 */
[----:B------:R-:W-:Y:S01]  /*19e0*/  UIADD3 UR18, UR10, 0x80, URZ ;  /* 0x000000800a127890 */ /* 0x000fe2000fffe03f */
[----:B------:R-:W-:Y:S01]  /*19f0*/  DFMA R8, R6, R8, UR32 ;  /* 0x0000002006087e2b */ /* 0x000fe20008000008 */
[----:B------:R-:W-:-:S07]  /*1a00*/  UMOV UR19, 0xc0000010 ;  /* 0xc000001000137882 */ /* 0x000fce0000000000 */
[----:B------:R-:W-:Y:S01]  /*1a10*/  DFMA R8, R6, R8, UR16 ;  /* 0x0000001006087e2b */ /* 0x000fe20008000008 */
[----:B------:R-:W-:Y:S01]  /*1a20*/  UMOV UR16, 0xffda0d24 ;  /* 0xffda0d2400107882 */ /* 0x000fe20000000000 */
[----:B------:R-:W-:-:S06]  /*1a30*/  UMOV UR17, 0x3c7777d0 ;  /* 0x3c7777d000117882 */ /* 0x000fcc0000000000 */
[----:B------:R-:W-:Y:S01]  /*1a40*/  DMUL R8, R6, R8 ;  /* 0x0000000806087228 */ /* 0x000fe20000000000 */
[----:B------:R-:W-:-:S04]  /*1a50*/  IMAD.U32 R6, RZ, RZ, UR5 ;  /* 0x00000005ff067e24 */ /* 0x000fc8000f8e00ff */
[----:B------:R-:W-:-:S03]  /*1a60*/  IMAD R6, R6, 0x40, R155 ;  /* 0x0000004006067824 */ /* 0x000fc600078e029b */
[----:B------:R-:W-:Y:S01]  /*1a70*/  DFMA R8, R2, R8, R10 ;  /* 0x000000080208722b */ /* 0x000fe2000000000a */
[----:B------:R-:W-:Y:S01]  /*1a80*/  IMAD.MOV.U32 R2, RZ, RZ, 0x3b39803f ;  /* 0x3b39803fff027424 */ /* 0x000fe200078e00ff */
[----:B------:R-:W-:Y:S01]  /*1a90*/  LEA R11, R6, UR36, 0x2 ;  /* 0x00000024060b7c11 */ /* 0x000fe2000f8e10ff */
[----:B------:R-:W-:-:S05]  /*1aa0*/  IMAD.MOV.U32 R3, RZ, RZ, 0x3c7abc9e ;  /* 0x3c7abc9eff037424 */ /* 0x000fca00078e00ff */
[----:B------:R-:W-:-:S08]  /*1ab0*/  DADD R4, R8, -R4 ;  /* 0x0000000008047229 */ /* 0x000fd00000000804 */
[----:B------:R-:W-:-:S08]  /*1ac0*/  DFMA R4, R2, 1, R4 ;  /* 0x3ff000000204782b */ /* 0x000fd00000000004 */
[----:B------:R-:W-:-:S08]  /*1ad0*/  DADD R4, R12, R4 ;  /* 0x000000000c047229 */ /* 0x000fd00000000004 */
[----:B------:R-:W-:Y:S01]  /*1ae0*/  DMUL R2, R4, UR16 ;  /* 0x0000001004027c28 */ /* 0x000fe20008000000 */
[----:B------:R-:W-:Y:S01]  /*1af0*/  UMOV UR16, 0x652b82fe ;  /* 0x652b82fe00107882 */ /* 0x000fe20000000000 */
[----:B------:R-:W-:-:S06]  /*1b00*/  UMOV UR17, 0x3ff71547 ;  /* 0x3ff7154700117882 */ /* 0x000fcc0000000000 */
[----:B------:R-:W-:Y:S01]  /*1b10*/  DFMA R2, R4, UR16, R2 ;  /* 0x0000001004027c2b */ /* 0x000fe20008000002 */
[----:B------:R-:W-:Y:S01]  /*1b20*/  UIADD3 UR16, UR21, 0x200, URZ ;  /* 0x0000020015107890 */ /* 0x000fe2000fffe03f */
[----:B------:R-:W-:Y:S01]  /*1b30*/  UMOV UR17, 0xc0000010 ;  /* 0xc000001000117882 */ /* 0x000fe20000000000 */
[----:B------:R-:W-:Y:S02]  /*1b40*/  WARPGROUP.DEPBAR.LE gsb0, 0x0 ;  /* 0x00008000000079c5 */ /* 0x000fe40000010000 */
[----:B------:R-:W1:Y:S05]  /*1b50*/  LDS.64 R6, [R11+0x16000] ;  /* 0x016000000b067984 */ /* 0x000e6a0000000a00 */
[----:B------:R2:W1:Y:S01]  /*1b60*/  F2F.F32.F64 R3, R2 ;  /* 0x0000000200037310 */ /* 0x0004620000301000 */
[----:B------:R-:W3:Y:S04]  /*1b70*/  LDS.64 R8, [R11+0x16020] ;  /* 0x016020000b087984 */ /* 0x000ee80000000a00 */
[----:B------:R-:W4:Y:S01]  /*1b80*/  LDS.64 R12, [R11+0x16040] ;  /* 0x016040000b0c7984 */ /* 0x000f220000000a00 */
[----:B--2---:R-:W-:-:S03]  /*1b90*/  IMAD.U32 R2, RZ, RZ, UR8 ;  /* 0x00000008ff027e24 */ /* 0x004fc6000f8e00ff */
[----:B------:R-:W2:Y:S01]  /*1ba0*/  LDS.64 R16, [R11+0x16060] ;  /* 0x016060000b107984 */ /* 0x000ea20000000a00 */
[----:B------:R-:W-:-:S03]  /*1bb0*/  IMAD R2, R2, 0x40, R155 ;  /* 0x0000004002027824 */ /* 0x000fc600078e029b */
[----:B------:R-:W5:Y:S04]  /*1bc0*/  LDS.64 R20, [R11+0x16080] ;  /* 0x016080000b147984 */ /* 0x000f680000000a00 */
[----:B------:R-:W5:Y:S01]  /*1bd0*/  LDS.64 R136, [R11+0x160a0] ;  /* 0x0160a0000b887984 */ /* 0x000f620000000a00 */
[----:B------:R-:W-:-:S06]  /*1be0*/  WARPGROUP.ARRIVE ;  /* 0x00000000000079c5 */ /* 0x000fcc0000000000 */
[----:B------:R-:W-:Y:S01]  /*1bf0*/  HGMMA.64x64x16.F32 R24, gdesc[UR16], R24, gsb0 ;  /* 0x00e00000101879f0 */ /* 0x000fe20008000818 */
[----:B------:R-:W-:Y:S02]  /*1c00*/  UIADD3 UR16, UR21, 0x280, URZ ;  /* 0x0000028015107890 */ /* 0x000fe4000fffe03f */
[----:B------:R-:W-:Y:S01]  /*1c10*/  UIADD3 UR18, UR10, 0x100, URZ ;  /* 0x000001000a127890 */ /* 0x000fe2000fffe03f */
[----:B------:R-:W-:Y:S01]  /*1c20*/  UMOV UR17, 0xc0000010 ;  /* 0xc000001000117882 */ /* 0x000fe20000000000 */
[----:B------:R-:W-:Y:S01]  /*1c30*/  UMOV UR19, 0xc0000010 ;  /* 0xc000001000137882 */ /* 0x000fe20000000000 */
[C---:B-1----:R-:W-:Y:S01]  /*1c40*/  FMUL R4, R3.reuse, R6 ;  /* 0x0000000603047220 */ /* 0x042fe20000400000 */
[C---:B------:R-:W-:Y:S01]  /*1c50*/  FMUL R5, R3.reuse, R7 ;  /* 0x0000000703057220 */ /* 0x040fe20000400000 */
[C---:B---3--:R-:W-:Y:S01]  /*1c60*/  FMUL R8, R3.reuse, R8 ;  /* 0x0000000803087220 */ /* 0x048fe20000400000 */
[----:B------:R-:W-:Y:S01]  /*1c70*/  FMUL R9, R3, R9 ;  /* 0x0000000903097220 */ /* 0x000fe20000400000 */
[----:B------:R-:W-:-:S02]  /*1c80*/  IMAD.MOV.U32 R6, RZ, RZ, R4 ;  /* 0x000000ffff067224 */ /* 0x000fc400078e0004 */
[C---:B----4-:R-:W-:Y:S01]  /*1c90*/  FMUL R12, R3.reuse, R12 ;  /* 0x0000000c030c7220 */ /* 0x050fe20000400000 */
[C---:B------:R-:W-:Y:S01]  /*1ca0*/  FMUL R13, R3.reuse, R13 ;  /* 0x0000000d030d7220 */ /* 0x040fe20000400000 */
[----:B------:R-:W-:Y:S02]  /*1cb0*/  IMAD.MOV.U32 R7, RZ, RZ, R5 ;  /* 0x000000ffff077224 */ /* 0x000fe400078e0005 */
[----:B------:R-:W-:Y:S02]  /*1cc0*/  IMAD.MOV.U32 R14, RZ, RZ, R12 ;  /* 0x000000ffff0e7224 */ /* 0x000fe400078e000c */
[C---:B--2---:R-:W-:Y:S01]  /*1cd0*/  FMUL R16, R3.reuse, R16 ;  /* 0x0000001003107220 */ /* 0x044fe20000400000 */
[----:B------:R-:W-:Y:S01]  /*1ce0*/  IMAD.MOV.U32 R15, RZ, RZ, R13 ;  /* 0x000000ffff0f7224 */ /* 0x000fe200078e000d */
[----:B------:R-:W-:Y:S01]  /*1cf0*/  STL.128 [R1], R4 ;  /* 0x0000000401007387 */ /* 0x000fe20000100c00 */
[----:B------:R-:W-:Y:S02]  /*1d00*/  IMAD.MOV.U32 R10, RZ, RZ, R8 ;  /* 0x000000ffff0a7224 */ /* 0x000fe400078e0008 */
[C---:B------:R-:W-:Y:S01]  /*1d10*/  FMUL R17, R3.reuse, R17 ;  /* 0x0000001103117220 */ /* 0x040fe20000400000 */
[C---:B-----5:R-:W-:Y:S01]  /*1d20*/  FMUL R20, R3.reuse, R20 ;  /* 0x0000001403147220 */ /* 0x060fe20000400000 */
[----:B------:R1:W-:Y:S01]  /*1d30*/  STL.128 [R1+0x20], R12 ;  /* 0x0000200c01007387 */ /* 0x0003e20000100c00 */
[C---:B------:R-:W-:Y:S01]  /*1d40*/  FMUL R21, R3.reuse, R21 ;  /* 0x0000001503157220 */ /* 0x040fe20000400000 */
[C---:B------:R-:W-:Y:S01]  /*1d50*/  FMUL R136, R3.reuse, R136 ;  /* 0x0000008803887220 */ /* 0x040fe20000400000 */
[----:B------:R-:W-:Y:S01]  /*1d60*/  FMUL R137, R3, R137 ;  /* 0x0000008903897220 */ /* 0x000fe20000400000 */
[----:B------:R-:W-:-:S02]  /*1d70*/  IMAD.MOV.U32 R18, RZ, RZ, R16 ;  /* 0x000000ffff127224 */ /* 0x000fc400078e0010 */
[----:B------:R-:W-:Y:S02]  /*1d80*/  IMAD.MOV.U32 R19, RZ, RZ, R17 ;  /* 0x000000ffff137224 */ /* 0x000fe400078e0011 */
[----:B------:R-:W-:Y:S02]  /*1d90*/  IMAD.MOV.U32 R22, RZ, RZ, R20 ;  /* 0x000000ffff167224 */ /* 0x000fe400078e0014 */
[----:B------:R-:W-:Y:S01]  /*1da0*/  IMAD.MOV.U32 R23, RZ, RZ, R21 ;  /* 0x000000ffff177224 */ /* 0x000fe200078e0015 */
[----:B------:R-:W-:Y:S01]  /*1db0*/  STL.128 [R1+0x30], R16 ;  /* 0x0000301001007387 */ /* 0x000fe20000100c00 */
[----:B------:R-:W-:Y:S02]  /*1dc0*/  IMAD.MOV.U32 R138, RZ, RZ, R136 ;  /* 0x000000ffff8a7224 */ /* 0x000fe400078e0088 */
[----:B------:R-:W-:Y:S01]  /*1dd0*/  IMAD.MOV.U32 R139, RZ, RZ, R137 ;  /* 0x000000ffff8b7224 */ /* 0x000fe200078e0089 */
[----:B------:R-:W-:Y:S01]  /*1de0*/  STL.128 [R1+0x40], R20 ;  /* 0x0000401401007387 */ /* 0x000fe20000100c00 */
[----:B-1----:R-:W-:-:S02]  /*1df0*/  LEA R12, R2, UR36, 0x2 ;  /* 0x00000024020c7c11 */ /* 0x002fc4000f8e10ff */
[----:B------:R-:W-:Y:S01]  /*1e00*/  SHF.L.U32 R13, R0, 0x1f, RZ ;  /* 0x0000001f000d7819 */ /* 0x000fe200000006ff */
[----:B------:R-:W-:Y:S01]  /*1e10*/  STL.128 [R1+0x50], R136 ;  /* 0x0000508801007387 */ /* 0x000fe20000100c00 */
[----:B------:R-:W-:-:S03]  /*1e20*/  WARPGROUP.DEPBAR.LE gsb0, 0x0 ;  /* 0x00008000000079c5 */ /* 0x000fc60000010000 */
[----:B------:R-:W1:Y:S04]  /*1e30*/  LDS.64 R140, [R11+0x160c0] ;  /* 0x0160c0000b8c7984 */ /* 0x000e680000000a00 */
[----:B------:R2:W3:Y:S04]  /*1e40*/  LDS.64 R142, [R11+0x160e0] ;  /* 0x0160e0000b8e7984 */ /* 0x0004e80000000a00 */
[----:B------:R-:W4:Y:S01]  /*1e50*/  LDS.64 R150, [R12+0x16000] ;  /* 0x016000000c967984 */ /* 0x000f220000000a00 */
[----:B--2---:R-:W-:-:S03]  /*1e60*/  IMAD.MOV.U32 R11, RZ, RZ, R9 ;  /* 0x000000ffff0b7224 */ /* 0x004fc600078e0009 */
[----:B------:R-:W2:Y:S04]  /*1e70*/  LDS.64 R148, [R12+0x16020] ;  /* 0x016020000c947984 */ /* 0x000ea80000000a00 */
[----:B------:R3:W-:Y:S04]  /*1e80*/  STL.128 [R1+0x10], R8 ;  /* 0x0000100801007387 */ /* 0x0007e80000100c00 */
[----:B------:R1:W2:Y:S04]  /*1e90*/  LDS.64 R146, [R12+0x16040] ;  /* 0x016040000c927984 */ /* 0x0002a80000000a00 */
[----:B------:R1:W2:Y:S04]  /*1ea0*/  LDS.64 R144, [R12+0x16060] ;  /* 0x016060000c907984 */ /* 0x0002a80000000a00 */
[----:B------:R1:W2:Y:S04]  /*1eb0*/  LDS.64 R166, [R12+0x160a0] ;  /* 0x0160a0000ca67984 */ /* 0x0002a80000000a00 */
[----:B------:R2:W2:Y:S04]  /*1ec0*/  LDS.64 R168, [R12+0x160c0] ;  /* 0x0160c0000ca87984 */ /* 0x0004a80000000a00 */
[----:B------:R2:W2:Y:S01]  /*1ed0*/  LDS.64 R170, [R12+0x160e0] ;  /* 0x0160e0000caa7984 */ /* 0x0004a20000000a00 */
[C---:B-1----:R-:W-:Y:S01]  /*1ee0*/  FMUL R4, R3.reuse, R140 ;  /* 0x0000008c03047220 */ /* 0x042fe20000400000 */
[C---:B------:R-:W-:Y:S01]  /*1ef0*/  FMUL R5, R3.reuse, R141 ;  /* 0x0000008d03057220 */ /* 0x040fe20000400000 */
[C---:B---3--:R-:W-:Y:S01]  /*1f00*/  FMUL R8, R3.reuse, R142 ;  /* 0x0000008e03087220 */ /* 0x048fe20000400000 */
[----:B------:R-:W-:Y:S01]  /*1f10*/  FMUL R9, R3, R143 ;  /* 0x0000008f03097220 */ /* 0x000fe20000400000 */
[----:B------:R-:W-:Y:S01]  /*1f20*/  IMAD.MOV.U32 R6, RZ, RZ, R4 ;  /* 0x000000ffff067224 */ /* 0x000fe200078e0004 */
[----:B------:R1:W3:Y:S01]  /*1f30*/  LDS.64 R2, [R12+0x16080] ;  /* 0x016080000c027984 */ /* 0x0002e20000000a00 */
[----:B------:R-:W-:Y:S01]  /*1f40*/  WARPGROUP.ARRIVE ;  /* 0x00000000000079c5 */ /* 0x000fe20000000000 */
[----:B------:R-:W-:-:S02]  /*1f50*/  IMAD.MOV.U32 R7, RZ, RZ, R5 ;  /* 0x000000ffff077224 */ /* 0x000fc400078e0005 */
[----:B------:R-:W-:Y:S02]  /*1f60*/  IMAD.MOV.U32 R10, RZ, RZ, R8 ;  /* 0x000000ffff0a7224 */ /* 0x000fe400078e0008 */
[----:B------:R-:W-:Y:S01]  /*1f70*/  IMAD.MOV.U32 R11, RZ, RZ, R9 ;  /* 0x000000ffff0b7224 */ /* 0x000fe200078e0009 */
[----:B------:R-:W-:Y:S01]  /*1f80*/  HGMMA.64x64x16.F32 R24, gdesc[UR16], R24, gsb0 ;  /* 0x00e00000101879f0 */ /* 0x000fe20008000818 */
[----:B------:R1:W-:Y:S04]  /*1f90*/  STL.128 [R1+0x60], R4 ;  /* 0x0000600401007387 */ /* 0x0003e80000100c00 */
[----:B------:R1:W-:Y:S01]  /*1fa0*/  STL.128 [R1+0x70], R8 ;  /* 0x0000700801007387 */ /* 0x0003e20000100c00 */
[----:B------:R-:W-:Y:S02]  /*1fb0*/  WARPGROUP.DEPBAR.LE gsb0, 0x0 ;  /* 0x00008000000079c5 */ /* 0x000fe40000010000 */
[----:B------:R-:W5:Y:S02]  /*1fc0*/  SYNCS.PHASECHK.TRANS64.TRYWAIT P1, [UR11], R13 ;  /* 0x0000000dff0075a7 */ /* 0x000f64000802014b */
[----:B-12345:R-:W-:Y:S05]  /*1fd0*/  @!P1 BRA `(.L_x_23) ;  /* 0x0000008800389947 */ /* 0x03efea0003800000 */
.L_x_135:
[----:B------:R-:W2:Y:S04]  /*1fe0*/  LDL.128 R156, [R1] ;  /* 0x00000000019c7983 */ /* 0x000ea80000100c00 */
[----:B-1----:R-:W3:Y:S04]  /*1ff0*/  LDL.128 R4, [R1+0x10] ;  /* 0x0000100001047983 */ /* 0x002ee80000100c00 */
[----:B------:R-:W4:Y:S04]  /*2000*/  LDL.128 R8, [R1+0x20] ;  /* 0x0000200001087983 */ /* 0x000f280000100c00 */
[----:B------:R-:W5:Y:S04]  /*2010*/  LDL.128 R12, [R1+0x30] ;  /* 0x00003000010c7983 */ /* 0x000f680000100c00 */
[----:B------:R-:W5:Y:S01]  /*2020*/  LDL.128 R16, [R1+0x40] ;  /* 0x0000400001107983 */ /* 0x000f620000100c00 */
[----:B------:R-:W-:-:S03]  /*2030*/  VIADD R152, R160, 0x8 ;  /* 0x00000008a0987836 */ /* 0x000fc60000000000 */
[----:B------:R-:W5:Y:S02]  /*2040*/  LDL.128 R20, [R1+0x50] ;  /* 0x0000500001147983 */ /* 0x000f640000100c00 */
[----:B------:R-:W-:Y:S02]  /*2050*/  ISETP.GE.AND P3, PT, R152, UR27, PT ;  /* 0x0000001b98007c0c */ /* 0x000fe4000bf66270 */
[----:B------:R-:W-:Y:S01]  /*2060*/  ISETP.GE.AND P1, PT, R160, UR27, PT ;  /* 0x0000001ba0007c0c */ /* 0x000fe2000bf26270 */
[----:B------:R-:W5:Y:S01]  /*2070*/  LDL.128 R136, [R1+0x60] ;  /* 0x0000600001887983 */ /* 0x000f620000100c00 */
[----:B------:R-:W-:Y:S02]  /*2080*/  FSEL R153, R58, -INF , !P3 ;  /* 0xff8000003a997808 */ /* 0x000fe40005800000 */
[----:B------:R-:W-:Y:S01]  /*2090*/  FSEL R58, R59, -INF , !P3 ;  /* 0xff8000003b3a7808 */ /* 0x000fe20005800000 */
[----:B------:R-:W5:Y:S01]  /*20a0*/  LDL.128 R140, [R1+0x70] ;  /* 0x00007000018c7983 */ /* 0x000f620000100c00 */
[----:B------:R-:W-:Y:S01]  /*20b0*/  FSEL R152, R69, -INF , !P1 ;  /* 0xff80000045987808 */ /* 0x000fe20004800000 */
[----:B------:R-:W-:Y:S01]  /*20c0*/  ULOP3.LUT UR10, UR38, 0x1, URZ, 0xc, !UPT ;  /* 0x00000001260a7892 */ /* 0x000fe2000f8e0c3f */
[----:B------:R-:W-:Y:S01]  /*20d0*/  FSEL R69, R72, -INF , !P1 ;  /* 0xff80000048457808 */ /* 0x000fe20004800000 */
[----:B------:R-:W-:Y:S01]  /*20e0*/  USHF.L.U32 UR11, UR37, 0x1, URZ ;  /* 0x00000001250b7899 */ /* 0x000fe2000800063f */
[----:B------:R-:W-:Y:S01]  /*20f0*/  FSEL R72, R73, -INF , !P1 ;  /* 0xff80000049487808 */ /* 0x000fe20004800000 */
[----:B------:R-:W-:Y:S01]  /*2100*/  FADD R40, R40, -R2 ;  /* 0x8000000228287221 */ /* 0x000fe20000000000 */
[----:B------:R-:W-:Y:S01]  /*2110*/  FSEL R73, R76, -INF , !P1 ;  /* 0xff8000004c497808 */ /* 0x000fe20004800000 */
[----:B------:R-:W-:Y:S01]  /*2120*/  ULOP3.LUT UR11, UR11, 0xfffffffe, UR10, 0xe2, !UPT ;  /* 0xfffffffe0b0b7892 */ /* 0x000fe2000f8ee20a */
[----:B------:R-:W-:Y:S01]  /*2130*/  FSEL R76, R71, -INF , !P3 ;  /* 0xff800000474c7808 */ /* 0x000fe20005800000 */
[----:B------:R-:W-:Y:S01]  /*2140*/  UIMAD UR16, UR8, 0x180, UR12 ;  /* 0x00000180081078a4 */ /* 0x000fe2000f8e020c */
[----:B------:R-:W-:Y:S01]  /*2150*/  FSEL R71, R78, -INF , !P3 ;  /* 0xff8000004e477808 */ /* 0x000fe20005800000 */
[--C-:B------:R-:W-:Y:S01]  /*2160*/  FADD R78, R25, -R151.reuse ;  /* 0x80000097194e7221 */ /* 0x100fe20000000000 */
[----:B------:R-:W-:Y:S01]  /*2170*/  FADD R151, R27, -R151 ;  /* 0x800000971b977221 */ /* 0x000fe20000000000 */
[----:B------:R-:W-:Y:S01]  /*2180*/  FSEL R59, R56, -INF , !P1 ;  /* 0xff800000383b7808 */ /* 0x000fe20004800000 */
[----:B------:R-:W-:Y:S01]  /*2190*/  ULEA UR11, UR11, UR9, 0x3 ;  /* 0x000000090b0b7291 */ /* 0x000fe2000f8e183f */
[----:B------:R-:W-:Y:S01]  /*21a0*/  FSEL R56, R57, -INF , !P1 ;  /* 0xff80000039387808 */ /* 0x000fe20004800000 */
[----:B------:R-:W-:Y:S01]  /*21b0*/  UMOV UR18, UR16 ;  /* 0x0000001000127c82 */ /* 0x000fe20008000000 */
[----:B------:R-:W-:Y:S01]  /*21c0*/  FSEL R57, R60, -INF , !P1 ;  /* 0xff8000003c397808 */ /* 0x000fe20004800000 */
[----:B------:R-:W-:Y:S01]  /*21d0*/  UMOV UR19, 0xc0000010 ;  /* 0xc000001000137882 */ /* 0x000fe20000000000 */
[----:B------:R-:W-:Y:S01]  /*21e0*/  FSEL R172, R61, -INF , !P1 ;  /* 0xff8000003dac7808 */ /* 0x000fe20004800000 */
[----:B------:R-:W-:Y:S01]  /*21f0*/  UIADD3 UR17, UR16, 0x80, URZ ;  /* 0x0000008010117890 */ /* 0x000fe2000fffe03f */
[----:B------:R-:W-:Y:S01]  /*2200*/  FSEL R173, R64, -INF , !P1 ;  /* 0xff80000040ad7808 */ /* 0x000fe20004800000 */
[----:B------:R-:W-:Y:S01]  /*2210*/  UIADD3 UR21, UR16, 0x100, URZ ;  /* 0x0000010010157890 */ /* 0x000fe2000fffe03f */
[----:B------:R-:W-:Y:S01]  /*2220*/  FSEL R64, R77, -INF , !P1 ;  /* 0xff8000004d407808 */ /* 0x000fe20004800000 */
[----:B------:R-:W-:Y:S01]  /*2230*/  SYNCS.ARRIVE.TRANS64.A1T0 RZ, [UR11], RZ ;  /* 0x000000ffffff79a7 */ /* 0x000fe2000810000b */
[----:B------:R-:W-:Y:S01]  /*2240*/  FSEL R61, R84, -INF , !P1 ;  /* 0xff800000543d7808 */ /* 0x000fe20004800000 */
[--C-:B------:R-:W-:Y:S01]  /*2250*/  FADD R41, R41, -R3.reuse ;  /* 0x8000000329297221 */ /* 0x100fe20000000000 */
[----:B------:R-:W-:Y:S01]  /*2260*/  FSEL R60, R85, -INF , !P1 ;  /* 0xff800000553c7808 */ /* 0x000fe20004800000 */
[----:B------:R-:W-:Y:S01]  /*2270*/  FADD R3, R43, -R3 ;  /* 0x800000032b037221 */ /* 0x000fe20000000000 */
[----:B------:R-:W-:Y:S01]  /*2280*/  FSEL R85, R66, -INF , !P3 ;  /* 0xff80000042557808 */ /* 0x000fe20005800000 */
[----:B------:R-:W-:Y:S01]  /*2290*/  FADD R37, R37, -R145 ;  /* 0x8000009125257221 */ /* 0x000fe20000000000 */
[----:B------:R-:W-:Y:S01]  /*22a0*/  FSEL R84, R67, -INF , !P3 ;  /* 0xff80000043547808 */ /* 0x000fe20005800000 */
[----:B------:R-:W-:Y:S01]  /*22b0*/  UIADD3 UR11, UR16, 0xa0, URZ ;  /* 0x000000a0100b7890 */ /* 0x000fe2000fffe03f */
[----:B------:R-:W-:Y:S01]  /*22c0*/  FSEL R175, R70, -INF , !P3 ;  /* 0xff80000046af7808 */ /* 0x000fe20005800000 */
[----:B------:R-:W-:Y:S01]  /*22d0*/  FADD R46, R46, -R166 ;  /* 0x800000a62e2e7221 */ /* 0x000fe20000000000 */
[----:B------:R-:W-:Y:S01]  /*22e0*/  FSEL R77, R74, -INF , !P3 ;  /* 0xff8000004a4d7808 */ /* 0x000fe20005800000 */
[----:B------:R-:W-:Y:S01]  /*22f0*/  FADD R47, R47, -R167 ;  /* 0x800000a72f2f7221 */ /* 0x000fe20000000000 */
[----:B------:R-:W-:Y:S01]  /*2300*/  FSEL R74, R75, -INF , !P3 ;  /* 0xff8000004b4a7808 */ /* 0x000fe20005800000 */
[--C-:B------:R-:W-:Y:S01]  /*2310*/  FADD R75, R24, -R150.reuse ;  /* 0x80000096184b7221 */ /* 0x100fe20000000000 */
[----:B------:R-:W-:Y:S01]  /*2320*/  FSEL R70, R79, -INF , !P3 ;  /* 0xff8000004f467808 */ /* 0x000fe20005800000 */
[----:B------:R-:W-:Y:S01]  /*2330*/  FADD R79, R26, -R150 ;  /* 0x800000961a4f7221 */ /* 0x000fe20000000000 */
[----:B------:R-:W-:Y:S01]  /*2340*/  FSEL R67, R82, -INF , !P3 ;  /* 0xff80000052437808 */ /* 0x000fe20005800000 */
[----:B------:R-:W-:Y:S01]  /*2350*/  FADD R44, R44, -R166 ;  /* 0x800000a62c2c7221 */ /* 0x000fe20000000000 */
[----:B------:R-:W-:Y:S01]  /*2360*/  FSEL R66, R83, -INF , !P3 ;  /* 0xff80000053427808 */ /* 0x000fe20005800000 */
[----:B------:R-:W-:Y:S01]  /*2370*/  FADD R83, R30, -R148 ;  /* 0x800000941e537221 */ /* 0x000fe20000000000 */
[----:B------:R-:W-:Y:S01]  /*2380*/  FADD R30, R31, -R149 ;  /* 0x800000951f1e7221 */ /* 0x000fe20000000000 */
[----:B------:R-:W-:Y:S01]  /*2390*/  FADD R45, R45, -R167 ;  /* 0x800000a72d2d7221 */ /* 0x000fe20000000000 */
[--C-:B------:R-:W-:Y:S01]  /*23a0*/  FADD R51, R51, -R169.reuse ;  /* 0x800000a933337221 */ /* 0x100fe20000000000 */
[--C-:B------:R-:W-:Y:S01]  /*23b0*/  FADD R50, R50, -R168.reuse ;  /* 0x800000a832327221 */ /* 0x100fe20000000000 */
[----:B------:R-:W-:Y:S01]  /*23c0*/  FADD R48, R48, -R168 ;  /* 0x800000a830307221 */ /* 0x000fe20000000000 */
[----:B------:R-:W-:Y:S01]  /*23d0*/  FADD R49, R49, -R169 ;  /* 0x800000a931317221 */ /* 0x000fe20000000000 */
[----:B------:R-:W-:Y:S01]  /*23e0*/  UIADD3 UR37, UR37, 0x1, URZ ;  /* 0x0000000125257890 */ /* 0x000fe2000fffe03f */
[----:B------:R-:W-:Y:S01]  /*23f0*/  FADD R177, R38, -R144 ;  /* 0x8000009026b17221 */ /* 0x000fe20000000000 */
[--C-:B------:R-:W-:Y:S01]  /*2400*/  FADD R52, R52, -R170.reuse ;  /* 0x800000aa34347221 */ /* 0x100fe20000000000 */
[----:B------:R-:W-:Y:S01]  /*2410*/  FADD R53, R53, -R171 ;  /* 0x800000ab35357221 */ /* 0x000fe20000000000 */
[----:B------:R-:W-:Y:S01]  /*2420*/  UISETP.NE.AND UP0, UPT, UR37, 0x2, UPT ;  /* 0x000000022500788c */ /* 0x000fe2000bf05270 */
[----:B------:R-:W-:Y:S01]  /*2430*/  FADD R39, R39, -R145 ;  /* 0x8000009127277221 */ /* 0x000fe20000000000 */
[----:B------:R-:W-:Y:S01]  /*2440*/  FADD R54, R54, -R170 ;  /* 0x800000aa36367221 */ /* 0x000fe20000000000 */
[----:B------:R-:W-:Y:S01]  /*2450*/  FADD R55, R55, -R171 ;  /* 0x800000ab37377221 */ /* 0x000fe20000000000 */
[----:B------:R-:W-:Y:S01]  /*2460*/  USEL UR37, UR37, URZ, UP0 ;  /* 0x0000003f25257287 */ /* 0x000fe20008000000 */
[----:B--2---:R-:W-:Y:S01]  /*2470*/  FFMA R58, R58, UR6, -R159 ;  /* 0x000000063a3a7c23 */ /* 0x004fe2000800089f */
[----:B------:R-:W-:Y:S01]  /*2480*/  FFMA R153, R153, UR6, -R158 ;  /* 0x0000000699997c23 */ /* 0x000fe2000800089e */
[----:B------:R-:W-:Y:S01]  /*2490*/  FSEL R159, R68, -INF , !P1 ;  /* 0xff800000449f7808 */ /* 0x000fe20004800000 */
[----:B------:R-:W-:Y:S01]  /*24a0*/  FFMA R59, R59, UR6, -R156 ;  /* 0x000000063b3b7c23 */ /* 0x000fe2000800089c */
[----:B------:R-:W-:Y:S01]  /*24b0*/  FSEL R158, R65, -INF , !P1 ;  /* 0xff800000419e7808 */ /* 0x000fe20004800000 */
[----:B------:R-:W-:Y:S01]  /*24c0*/  FFMA R56, R56, UR6, -R157 ;  /* 0x0000000638387c23 */ /* 0x000fe2000800089d */
[----:B------:R-:W-:Y:S01]  /*24d0*/  FSEL R68, R81, -INF , !P1 ;  /* 0xff80000051447808 */ /* 0x000fe20004800000 */
[----:B---3--:R-:W-:Y:S01]  /*24e0*/  FFMA R4, R57, UR6, -R4 ;  /* 0x0000000639047c23 */ /* 0x008fe20008000804 */
[----:B------:R-:W-:Y:S01]  /*24f0*/  FSEL R65, R80, -INF , !P1 ;  /* 0xff80000050417808 */ /* 0x000fe20004800000 */
[----:B------:R-:W-:Y:S01]  /*2500*/  FFMA R5, R172, UR6, -R5 ;  /* 0x00000006ac057c23 */ /* 0x000fe20008000805 */
[----:B------:R-:W-:Y:S01]  /*2510*/  FSEL R81, R62, -INF , !P3 ;  /* 0xff8000003e517808 */ /* 0x000fe20005800000 */
[----:B----4-:R-:W-:Y:S01]  /*2520*/  FFMA R10, R85, UR6, -R10 ;  /* 0x00000006550a7c23 */ /* 0x010fe2000800080a */
[----:B------:R-:W-:Y:S01]  /*2530*/  FSEL R80, R63, -INF , !P3 ;  /* 0xff8000003f507808 */ /* 0x000fe20005800000 */
[----:B-----5:R-:W-:Y:S01]  /*2540*/  FFMA R152, R152, UR6, -R13 ;  /* 0x0000000698987c23 */ /* 0x020fe2000800080d */
[----:B------:R-:W-:Y:S01]  /*2550*/  FSEL R63, R86, -INF , !P3 ;  /* 0xff800000563f7808 */ /* 0x000fe20005800000 */
[----:B------:R-:W-:Y:S01]  /*2560*/  FFMA R27, R81, UR6, -R6 ;  /* 0x00000006511b7c23 */ /* 0x000fe20008000806 */
[----:B------:R-:W-:Y:S01]  /*2570*/  FSEL R62, R87, -INF , !P3 ;  /* 0xff800000573e7808 */ /* 0x000fe20005800000 */
[----:B------:R-:W-:Y:S01]  /*2580*/  FFMA R6, R80, UR6, -R7 ;  /* 0x0000000650067c23 */ /* 0x000fe20008000807 */
[----:B------:R-:W-:Y:S01]  /*2590*/  FSETP.GEU.AND P2, PT, R58, -126, PT ;  /* 0xc2fc00003a00780b */ /* 0x000fe20003f4e000 */
[----:B------:R-:W-:Y:S01]  /*25a0*/  FADD R81, R28, -R148 ;  /* 0x800000941c517221 */ /* 0x000fe20000000000 */
[----:B------:R-:W-:Y:S01]  /*25b0*/  FSETP.GEU.AND P3, PT, R27, -126, PT ;  /* 0xc2fc00001b00780b */ /* 0x000fe20003f6e000 */
[----:B------:R-:W-:Y:S01]  /*25c0*/  FADD R28, R29, -R149 ;  /* 0x800000951d1c7221 */ /* 0x000fe20000000000 */
[----:B------:R-:W-:Y:S01]  /*25d0*/  FSETP.GEU.AND P4, PT, R6, -126, PT ;  /* 0xc2fc00000600780b */ /* 0x000fe20003f8e000 */
[----:B------:R-:W-:Y:S01]  /*25e0*/  FFMA R8, R173, UR6, -R8 ;  /* 0x00000006ad087c23 */ /* 0x000fe20008000808 */
[----:B------:R-:W-:Y:S01]  /*25f0*/  FSETP.GEU.AND P5, PT, R153, -126, PT ;  /* 0xc2fc00009900780b */ /* 0x000fe20003fae000 */
[----:B------:R-:W-:Y:S01]  /*2600*/  FFMA R12, R159, UR6, -R12 ;  /* 0x000000069f0c7c23 */ /* 0x000fe2000800080c */
[----:B------:R-:W-:Y:S01]  /*2610*/  FSETP.GEU.AND P1, PT, R59, -126, PT ;  /* 0xc2fc00003b00780b */ /* 0x000fe20003f2e000 */
[----:B------:R-:W-:Y:S01]  /*2620*/  FFMA R7, R84, UR6, -R11 ;  /* 0x0000000654077c23 */ /* 0x000fe2000800080b */
[----:B------:R-:W-:Y:S01]  /*2630*/  FFMA R76, R76, UR6, -R15 ;  /* 0x000000064c4c7c23 */ /* 0x000fe2000800080f */
[----:B------:R-:W-:Y:S01]  /*2640*/  FFMA R18, R77, UR6, -R18 ;  /* 0x000000064d127c23 */ /* 0x000fe20008000812 */
[----:B------:R-:W-:Y:S01]  /*2650*/  FFMA R16, R69, UR6, -R16 ;  /* 0x0000000645107c23 */ /* 0x000fe20008000810 */
[----:B------:R-:W-:Y:S01]  /*2660*/  @!P2 FMUL R58, R58, 0.5 ;  /* 0x3f0000003a3aa820 */ /* 0x000fe20000400000 */
[----:B------:R-:W-:Y:S01]  /*2670*/  FSETP.GEU.AND P6, PT, R7, -126, PT ;  /* 0xc2fc00000700780b */ /* 0x000fe20003fce000 */
[----:B------:R-:W-:Y:S01]  /*2680*/  @!P3 FMUL R27, R27, 0.5 ;  /* 0x3f0000001b1bb820 */ /* 0x000fe20000400000 */
[----:B------:R-:W-:Y:S01]  /*2690*/  FFMA R17, R72, UR6, -R17 ;  /* 0x0000000648117c23 */ /* 0x000fe20008000811 */
[----:B------:R-:W-:Y:S01]  /*26a0*/  @!P4 FMUL R6, R6, 0.5 ;  /* 0x3f0000000606c820 */ /* 0x000fe20000400000 */
[----:B------:R-:W-:Y:S01]  /*26b0*/  FFMA R14, R175, UR6, -R14 ;  /* 0x00000006af0e7c23 */ /* 0x000fe2000800080e */
[----:B------:R-:W1:Y:S01]  /*26c0*/  MUFU.EX2 R58, R58 ;  /* 0x0000003a003a7308 */ /* 0x000e620000000800 */
[----:B------:R-:W-:Y:S01]  /*26d0*/  @!P5 FMUL R153, R153, 0.5 ;  /* 0x3f0000009999d820 */ /* 0x000fe20000400000 */
[----:B------:R-:W-:Y:S01]  /*26e0*/  @!P1 FMUL R59, R59, 0.5 ;  /* 0x3f0000003b3b9820 */ /* 0x000fe20000400000 */
[----:B------:R-:W-:Y:S01]  /*26f0*/  FFMA R9, R158, UR6, -R9 ;  /* 0x000000069e097c23 */ /* 0x000fe20008000809 */
[----:B------:R-:W-:Y:S01]  /*2700*/  FADD R87, R32, -R146 ;  /* 0x8000009220577221 */ /* 0x000fe20000000000 */
[--C-:B------:R-:W-:Y:S01]  /*2710*/  FADD R149, R33, -R147.reuse ;  /* 0x8000009321957221 */ /* 0x100fe20000000000 */
[----:B------:R-:W-:Y:S01]  /*2720*/  FADD R147, R35, -R147 ;  /* 0x8000009323937221 */ /* 0x000fe20000000000 */
[----:B------:R-:W-:Y:S01]  /*2730*/  FADD R85, R36, -R144 ;  /* 0x8000009024557221 */ /* 0x000fe20000000000 */
[----:B------:R-:W2:Y:S01]  /*2740*/  MUFU.EX2 R27, R27 ;  /* 0x0000001b001b7308 */ /* 0x000ea20000000800 */
[----:B------:R-:W-:Y:S01]  /*2750*/  @!P6 FMUL R7, R7, 0.5 ;  /* 0x3f0000000707e820 */ /* 0x000fe20000400000 */
[----:B------:R-:W-:Y:S01]  /*2760*/  FFMA R19, R74, UR6, -R19 ;  /* 0x000000064a137c23 */ /* 0x000fe20008000813 */
[----:B------:R-:W-:Y:S01]  /*2770*/  FFMA R20, R73, UR6, -R20 ;  /* 0x0000000649147c23 */ /* 0x000fe20008000814 */
[----:B------:R-:W-:Y:S01]  /*2780*/  FFMA R22, R71, UR6, -R22 ;  /* 0x0000000647167c23 */ /* 0x000fe20008000816 */
[----:B------:R-:W-:Y:S01]  /*2790*/  FFMA R23, R70, UR6, -R23 ;  /* 0x0000000646177c23 */ /* 0x000fe20008000817 */
[----:B------:R-:W-:Y:S01]  /*27a0*/  FFMA R21, R64, UR6, -R21 ;  /* 0x0000000640157c23 */ /* 0x000fe20008000815 */
[----:B------:R-:W-:Y:S01]  /*27b0*/  FFMA R67, R67, UR6, -R138 ;  /* 0x0000000643437c23 */ /* 0x000fe2000800088a */
[----:B------:R-:W3:Y:S01]  /*27c0*/  MUFU.EX2 R6, R6 ;  /* 0x0000000600067308 */ /* 0x000ee20000000800 */
[----:B-1----:R-:W-:Y:S01]  /*27d0*/  @!P2 FMUL R58, R58, R58 ;  /* 0x0000003a3a3aa220 */ /* 0x002fe20000400000 */
[----:B------:R-:W-:Y:S01]  /*27e0*/  FSETP.GEU.AND P2, PT, R56, -126, PT ;  /* 0xc2fc00003800780b */ /* 0x000fe20003f4e000 */
[----:B------:R-:W-:Y:S01]  /*27f0*/  FFMA R66, R66, UR6, -R139 ;  /* 0x0000000642427c23 */ /* 0x000fe2000800088b */
[----:B------:R-:W-:Y:S01]  /*2800*/  FFMA R65, R65, UR6, -R136 ;  /* 0x0000000641417c23 */ /* 0x000fe20008000888 */
[----:B------:R-:W-:Y:S01]  /*2810*/  FFMA R68, R68, UR6, -R137 ;  /* 0x0000000644447c23 */ /* 0x000fe20008000889 */
[----:B------:R-:W-:Y:S01]  /*2820*/  FFMA R63, R63, UR6, -R142 ;  /* 0x000000063f3f7c23 */ /* 0x000fe2000800088e */
[----:B------:R-:W-:Y:S01]  /*2830*/  FFMA R61, R61, UR6, -R140 ;  /* 0x000000063d3d7c23 */ /* 0x000fe2000800088c */
[----:B------:R1:W4:Y:S01]  /*2840*/  MUFU.EX2 R25, R153 ;  /* 0x0000009900197308 */ /* 0x0003220000000800 */
[----:B--2---:R-:W-:Y:S01]  /*2850*/  @!P3 FMUL R27, R27, R27 ;  /* 0x0000001b1b1bb220 */ /* 0x004fe20000400000 */
[----:B------:R-:W-:Y:S01]  /*2860*/  FSETP.GEU.AND P3, PT, R4, -126, PT ;  /* 0xc2fc00000400780b */ /* 0x000fe20003f6e000 */
[----:B------:R-:W-:Y:S01]  /*2870*/  FFMA R60, R60, UR6, -R141 ;  /* 0x000000063c3c7c23 */ /* 0x000fe2000800088d */
[----:B------:R-:W-:-:S03]  /*2880*/  FFMA R62, R62, UR6, -R143 ;  /* 0x000000063e3e7c23 */ /* 0x000fc6000800088f */
[----:B------:R-:W-:Y:S01]  /*2890*/  @!P2 FMUL R56, R56, 0.5 ;  /* 0x3f0000003838a820 */ /* 0x000fe20000400000 */
[----:B------:R2:W5:Y:S01]  /*28a0*/  MUFU.EX2 R24, R59 ;  /* 0x0000003b00187308 */ /* 0x0005620000000800 */
[----:B---3--:R-:W-:Y:S01]  /*28b0*/  @!P4 FMUL R6, R6, R6 ;  /* 0x000000060606c220 */ /* 0x008fe20000400000 */
[----:B------:R-:W-:Y:S01]  /*28c0*/  FSETP.GEU.AND P4, PT, R5, -126, PT ;  /* 0xc2fc00000500780b */ /* 0x000fe20003f8e000 */
[----:B-1----:R-:W-:-:S04]  /*28d0*/  FADD R153, R34, -R146 ;  /* 0x8000009222997221 */ /* 0x002fc80000000000 */
[----:B------:R-:W-:Y:S01]  /*28e0*/  @!P3 FMUL R4, R4, 0.5 ;  /* 0x3f0000000404b820 */ /* 0x000fe20000400000 */
[----:B------:R-:W1:Y:S01]  /*28f0*/  MUFU.EX2 R29, R56 ;  /* 0x00000038001d7308 */ /* 0x000e620000000800 */
[----:B----4-:R-:W-:Y:S01]  /*2900*/  @!P5 FMUL R25, R25, R25 ;  /* 0x000000191919d220 */ /* 0x010fe20000400000 */
[----:B------:R-:W-:Y:S01]  /*2910*/  FSETP.GEU.AND P5, PT, R10, -126, PT ;  /* 0xc2fc00000a00780b */ /* 0x000fe20003fae000 */
[----:B--2---:R-:W-:-:S04]  /*2920*/  FADD R59, R42, -R2 ;  /* 0x800000022a3b7221 */ /* 0x004fc80000000000 */
[----:B------:R-:W-:Y:S01]  /*2930*/  @!P4 FMUL R5, R5, 0.5 ;  /* 0x3f0000000505c820 */ /* 0x000fe20000400000 */
[----:B------:R2:W3:Y:S01]  /*2940*/  MUFU.EX2 R26, R4 ;  /* 0x00000004001a7308 */ /* 0x0004e20000000800 */
[----:B-----5:R-:W-:Y:S01]  /*2950*/  @!P1 FMUL R24, R24, R24 ;  /* 0x0000001818189220 */ /* 0x020fe20000400000 */
[----:B------:R-:W-:-:S05]  /*2960*/  FSETP.GEU.AND P1, PT, R14, -126, PT ;  /* 0xc2fc00000e00780b */ /* 0x000fca0003f2e000 */
[----:B------:R-:W-:Y:S01]  /*2970*/  @!P5 FMUL R10, R10, 0.5 ;  /* 0x3f0000000a0ad820 */ /* 0x000fe20000400000 */
[----:B------:R4:W5:Y:S01]  /*2980*/  MUFU.EX2 R31, R5 ;  /* 0x00000005001f7308 */ /* 0x0009620000000800 */
[----:B--2---:R-:W-:Y:S01]  /*2990*/  FMUL R4, R58, UR7 ;  /* 0x000000073a047c20 */ /* 0x004fe20008400000 */
[----:B-1----:R-:W-:Y:S01]  /*29a0*/  @!P2 FMUL R29, R29, R29 ;  /* 0x0000001d1d1da220 */ /* 0x002fe20000400000 */
[----:B------:R-:W-:Y:S02]  /*29b0*/  FSETP.GEU.AND P2, PT, R12, -126, PT ;  /* 0xc2fc00000c00780b */ /* 0x000fe40003f4e000 */
[----:B------:R-:W-:Y:S01]  /*29c0*/  FMUL R151, R4, R151 ;  /* 0x0000009704977220 */ /* 0x000fe20000400000 */
[----:B------:R-:W-:Y:S01]  /*29d0*/  FMUL R4, R24, UR7 ;  /* 0x0000000718047c20 */ /* 0x000fe20008400000 */
[----:B------:R-:W-:Y:S01]  /*29e0*/  F2FP.F16.F32.PACK_AB R24, R29, R24 ;  /* 0x000000181d18723e */ /* 0x000fe200000000ff */
[----:B------:R1:W2:Y:S01]  /*29f0*/  MUFU.EX2 R2, R10 ;  /* 0x0000000a00027308 */ /* 0x0002a20000000800 */
[----:B---3--:R-:W-:Y:S01]  /*2a00*/  @!P3 FMUL R26, R26, R26 ;  /* 0x0000001a1a1ab220 */ /* 0x008fe20000400000 */
[----:B------:R-:W-:Y:S01]  /*2a10*/  FMUL R75, R4, R75 ;  /* 0x0000004b044b7220 */ /* 0x000fe20000400000 */
[----:B------:R-:W-:Y:S01]  /*2a20*/  FMUL R4, R27, UR7 ;  /* 0x000000071b047c20 */ /* 0x000fe20008400000 */
[----:B------:R-:W-:Y:S01]  /*2a30*/  F2FP.F16.F32.PACK_AB R27, R6, R27 ;  /* 0x0000001b061b723e */ /* 0x000fe200000000ff */
[----:B----4-:R-:W-:Y:S01]  /*2a40*/  FMUL R5, R29, UR7 ;  /* 0x000000071d057c20 */ /* 0x010fe20008400000 */
[----:B------:R-:W-:Y:S01]  /*2a50*/  FSETP.GEU.AND P3, PT, R152, -126, PT ;  /* 0xc2fc00009800780b */ /* 0x000fe20003f6e000 */
[----:B------:R-:W-:Y:S01]  /*2a60*/  FMUL R13, R4, R83 ;  /* 0x00000053040d7220 */ /* 0x000fe20000400000 */
[----:B------:R-:W-:Y:S01]  /*2a70*/  FMUL R4, R26, UR7 ;  /* 0x000000071a047c20 */ /* 0x000fe20008400000 */
[----:B-----5:R-:W-:Y:S01]  /*2a80*/  @!P4 FMUL R31, R31, R31 ;  /* 0x0000001f1f1fc220 */ /* 0x020fe20000400000 */
[----:B-1----:R-:W-:Y:S01]  /*2a90*/  FMUL R10, R25, UR7 ;  /* 0x00000007190a7c20 */ /* 0x002fe20008400000 */
[----:B------:R-:W-:Y:S01]  /*2aa0*/  F2FP.F16.F32.PACK_AB R25, R58, R25 ;  /* 0x000000193a19723e */ /* 0x000fe200000000ff */
[----:B------:R-:W-:Y:S01]  /*2ab0*/  @!P2 FMUL R12, R12, 0.5 ;  /* 0x3f0000000c0ca820 */ /* 0x000fe20000400000 */
[----:B------:R-:W1:Y:S01]  /*2ac0*/  MUFU.EX2 R7, R7 ;  /* 0x0000000700077308 */ /* 0x000e620000000800 */
[----:B------:R-:W-:Y:S01]  /*2ad0*/  F2FP.F16.F32.PACK_AB R26, R31, R26 ;  /* 0x0000001a1f1a723e */ /* 0x000fe200000000ff */
[----:B------:R-:W-:Y:S01]  /*2ae0*/  FMUL R78, R5, R78 ;  /* 0x0000004e054e7220 */ /* 0x000fe20000400000 */
[----:B------:R-:W-:Y:S01]  /*2af0*/  FMUL R5, R6, UR7 ;  /* 0x0000000706057c20 */ /* 0x000fe20008400000 */
[----:B--2---:R-:W-:Y:S01]  /*2b00*/  @!P5 FMUL R2, R2, R2 ;  /* 0x000000020202d220 */ /* 0x004fe20000400000 */
[----:B------:R-:W-:Y:S01]  /*2b10*/  WARPGROUP.ARRIVE ;  /* 0x00000000000079c5 */ /* 0x000fe20000000000 */
[----:B------:R-:W-:Y:S01]  /*2b20*/  FSETP.GEU.AND P5, PT, R8, -126, PT ;  /* 0xc2fc00000800780b */ /* 0x000fe20003fae000 */
[----:B------:R-:W-:Y:S01]  /*2b30*/  @!P3 FMUL R152, R152, 0.5 ;  /* 0x3f0000009898b820 */ /* 0x000fe20000400000 */
[----:B------:R-:W2:Y:S01]  /*2b40*/  MUFU.EX2 R12, R12 ;  /* 0x0000000c000c7308 */ /* 0x000ea20000000800 */
[----:B------:R-:W-:Y:S01]  /*2b50*/  FMUL R30, R5, R30 ;  /* 0x0000001e051e7220 */ /* 0x000fe20000400000 */
[----:B------:R-:W-:Y:S01]  /*2b60*/  FMUL R5, R31, UR7 ;  /* 0x000000071f057c20 */ /* 0x000fe20008400000 */
[----:B------:R-:W-:Y:S01]  /*2b70*/  HGMMA.64x16x16.F32 R104, R24, gdesc[UR16].tnspB, R104, gsb0 ;  /* 0x4020001018687df0 */ /* 0x000fe20008000868 */
[----:B------:R-:W-:Y:S01]  /*2b80*/  UMOV UR18, UR17 ;  /* 0x0000001100127c82 */ /* 0x000fe20008000000 */
[----:B------:R-:W-:Y:S01]  /*2b90*/  UMOV UR19, 0xc0000010 ;  /* 0xc000001000137882 */ /* 0x000fe20000000000 */
[----:B------:R-:W-:Y:S01]  /*2ba0*/  FMUL R4, R4, R81 ;  /* 0x0000005104047220 */ /* 0x000fe20000400000 */
[----:B------:R-:W-:Y:S01]  /*2bb0*/  FMUL R11, R5, R28 ;  /* 0x0000001c050b7220 */ /* 0x000fe20000400000 */
[----:B------:R-:W3:Y:S01]  /*2bc0*/  MUFU.EX2 R15, R152 ;  /* 0x00000098000f7308 */ /* 0x000ee20000000800 */
[----:B-1----:R-:W-:Y:S01]  /*2bd0*/  @!P6 FMUL R7, R7, R7 ;  /* 0x000000070707e220 */ /* 0x002fe20000400000 */
[----:B------:R-:W-:Y:S01]  /*2be0*/  FSETP.GEU.AND P6, PT, R9, -126, PT ;  /* 0xc2fc00000900780b */ /* 0x000fe20003fce000 */
[----:B------:R-:W-:Y:S01]  /*2bf0*/  @!P5 FMUL R8, R8, 0.5 ;  /* 0x3f0000000808d820 */ /* 0x000fe20000400000 */
[----:B------:R-:W-:Y:S01]  /*2c00*/  FSETP.GEU.AND P4, PT, R76, -126, PT ;  /* 0xc2fc00004c00780b */ /* 0x000fe20003f8e000 */
[----:B------:R-:W-:Y:S01]  /*2c10*/  @!P1 FMUL R14, R14, 0.5 ;  /* 0x3f0000000e0e9820 */ /* 0x000fe20000400000 */
[----:B------:R-:W-:Y:S01]  /*2c20*/  F2FP.F16.F32.PACK_AB R11, R11, R4 ;  /* 0x000000040b0b723e */ /* 0x000fe200000000ff */
[----:B------:R-:W-:Y:S01]  /*2c30*/  UIADD3 UR17, UR16, 0x120, URZ ;  /* 0x0000012010117890 */ /* 0x000fe2000fffe03f */
[----:B------:R-:W-:Y:S01]  /*2c40*/  F2FP.F16.F32.PACK_AB R13, R30, R13 ;  /* 0x0000000d1e0d723e */ /* 0x000fe200000000ff */
[----:B------:R-:W1:Y:S01]  /*2c50*/  MUFU.EX2 R8, R8 ;  /* 0x0000000800087308 */ /* 0x000e620000000800 */
[----:B--2---:R-:W-:Y:S01]  /*2c60*/  @!P2 FMUL R12, R12, R12 ;  /* 0x0000000c0c0ca220 */ /* 0x004fe20000400000 */
[----:B------:R-:W-:Y:S01]  /*2c70*/  FSETP.GEU.AND P2, PT, R16, -126, PT ;  /* 0xc2fc00001000780b */ /* 0x000fe20003f4e000 */
[----:B------:R-:W-:Y:S01]  /*2c80*/  FMUL R10, R10, R79 ;  /* 0x0000004f0a0a7220 */ /* 0x000fe20000400000 */
[----:B------:R-:W-:-:S02]  /*2c90*/  F2FP.F16.F32.PACK_AB R5, R78, R75 ;  /* 0x0000004b4e05723e */ /* 0x000fc400000000ff */
[----:B------:R-:W-:Y:S01]  /*2ca0*/  @!P6 FMUL R9, R9, 0.5 ;  /* 0x3f0000000909e820 */ /* 0x000fe20000400000 */
[----:B---3--:R-:W-:Y:S01]  /*2cb0*/  @!P3 FMUL R15, R15, R15 ;  /* 0x0000000f0f0fb220 */ /* 0x008fe20000400000 */
[----:B------:R-:W-:Y:S01]  /*2cc0*/  FSETP.GEU.AND P3, PT, R17, -126, PT ;  /* 0xc2fc00001100780b */ /* 0x000fe20003f6e000 */
[----:B------:R-:W-:Y:S01]  /*2cd0*/  @!P4 FMUL R76, R76, 0.5 ;  /* 0x3f0000004c4cc820 */ /* 0x000fe20000400000 */
[----:B------:R2:W3:Y:S05]  /*2ce0*/  MUFU.EX2 R33, R9 ;  /* 0x0000000900217308 */ /* 0x0004ea0000000800 */
[----:B------:R-:W-:Y:S01]  /*2cf0*/  @!P2 FMUL R16, R16, 0.5 ;  /* 0x3f0000001010a820 */ /* 0x000fe20000400000 */
[----:B-1----:R-:W-:Y:S01]  /*2d00*/  @!P5 FMUL R8, R8, R8 ;  /* 0x000000080808d220 */ /* 0x002fe20000400000 */
[----:B------:R-:W-:Y:S01]  /*2d10*/  FSETP.GEU.AND P5, PT, R18, -126, PT ;  /* 0xc2fc00001200780b */ /* 0x000fe20003fae000 */
[----:B------:R-:W1:Y:S01]  /*2d20*/  MUFU.EX2 R14, R14 ;  /* 0x0000000e000e7308 */ /* 0x000e620000000800 */
[----:B--2---:R-:W-:Y:S01]  /*2d30*/  F2FP.F16.F32.PACK_AB R9, R151, R10 ;  /* 0x0000000a9709723e */ /* 0x004fe200000000ff */
[----:B------:R-:W-:Y:S01]  /*2d40*/  FMUL R4, R8, UR7 ;  /* 0x0000000708047c20 */ /* 0x000fe20008400000 */
[----:B------:R-:W-:Y:S01]  /*2d50*/  @!P3 FMUL R17, R17, 0.5 ;  /* 0x3f0000001111b820 */ /* 0x000fe20000400000 */
[----:B------:R-:W-:-:S02]  /*2d60*/  FMUL R10, R2, UR7 ;  /* 0x00000007020a7c20 */ /* 0x000fc40008400000 */
[----:B------:R-:W-:Y:S01]  /*2d70*/  FMUL R43, R4, R87 ;  /* 0x00000057042b7220 */ /* 0x000fe20000400000 */
[----:B------:R-:W-:Y:S01]  /*2d80*/  FMUL R4, R7, UR7 ;  /* 0x0000000707047c20 */ /* 0x000fe20008400000 */
[----:B------:R-:W2:Y:S01]  /*2d90*/  MUFU.EX2 R16, R16 ;  /* 0x0000001000107308 */ /* 0x000ea20000000800 */
[----:B------:R-:W-:Y:S02]  /*2da0*/  WARPGROUP.DEPBAR.LE gsb0, 0x0 ;  /* 0x00008000000079c5 */ /* 0x000fe40000010000 */
[----:B------:R-:W-:Y:S01]  /*2db0*/  WARPGROUP.ARRIVE ;  /* 0x00000000000079c5 */ /* 0x000fe20000000000 */
[----:B------:R-:W-:Y:S01]  /*2dc0*/  @!P5 FMUL R18, R18, 0.5 ;  /* 0x3f0000001212d820 */ /* 0x000fe20000400000 */
[----:B------:R-:W-:Y:S01]  /*2dd0*/  FMUL R28, R4, R147 ;  /* 0x00000093041c7220 */ /* 0x000fe20000400000 */
[----:B------:R-:W-:Y:S01]  /*2de0*/  FMUL R4, R12, UR7 ;  /* 0x000000070c047c20 */ /* 0x000fe20008400000 */
[----:B---3--:R-:W-:Y:S01]  /*2df0*/  @!P6 FMUL R33, R33, R33 ;  /* 0x000000212121e220 */ /* 0x008fe20000400000 */
[----:B------:R-:W3:Y:S01]  /*2e00*/  MUFU.EX2 R17, R17 ;  /* 0x0000001100117308 */ /* 0x000ee20000000800 */
[----:B------:R-:W-:Y:S01]  /*2e10*/  HGMMA.64x16x16.F32 R96, R24, gdesc[UR16].tnspB, R96, gsb0 ;  /* 0x4020001018607df0 */ /* 0x000fe20008000860 */
[----:B------:R-:W-:Y:S01]  /*2e20*/  UMOV UR18, UR21 ;  /* 0x0000001500127c82 */ /* 0x000fe20008000000 */
[----:B------:R-:W-:Y:S01]  /*2e30*/  UMOV UR19, 0xc0000010 ;  /* 0xc000001000137882 */ /* 0x000fe20000000000 */
[----:B------:R-:W-:Y:S01]  /*2e40*/  FMUL R85, R4, R85 ;  /* 0x0000005504557220 */ /* 0x000fe20000400000 */
[----:B------:R-:W-:Y:S01]  /*2e50*/  FMUL R4, R15, UR7 ;  /* 0x000000070f047c20 */ /* 0x000fe20008400000 */
[----:B-1----:R-:W-:Y:S01]  /*2e60*/  @!P1 FMUL R14, R14, R14 ;  /* 0x0000000e0e0e9220 */ /* 0x002fe20000400000 */
[----:B------:R-:W-:Y:S01]  /*2e70*/  FSETP.GEU.AND P1, PT, R22, -126, PT ;  /* 0xc2fc00001600780b */ /* 0x000fe20003f2e000 */
[----:B------:R-:W1:Y:S01]  /*2e80*/  MUFU.EX2 R18, R18 ;  /* 0x0000001200127308 */ /* 0x000e620000000800 */
[----:B------:R-:W-:Y:S01]  /*2e90*/  FMUL R30, R4, R37 ;  /* 0x00000025041e7220 */ /* 0x000fe20000400000 */
[----:B--2---:R-:W-:Y:S01]  /*2ea0*/  @!P2 FMUL R16, R16, R16 ;  /* 0x000000101010a220 */ /* 0x004fe20000400000 */
[----:B------:R-:W-:Y:S01]  /*2eb0*/  FSETP.GEU.AND P6, PT, R20, -126, PT ;  /* 0xc2fc00001400780b */ /* 0x000fe20003fce000 */
[----:B------:R-:W-:Y:S01]  /*2ec0*/  FMUL R153, R10, R153 ;  /* 0x000000990a997220 */ /* 0x000fe20000400000 */
[----:B------:R-:W-:Y:S01]  /*2ed0*/  FSETP.GEU.AND P2, PT, R67, -126, PT ;  /* 0xc2fc00004300780b */ /* 0x000fe20003f4e000 */
[----:B------:R-:W-:-:S02]  /*2ee0*/  FMUL R10, R33, UR7 ;  /* 0x00000007210a7c20 */ /* 0x000fc40008400000 */
[----:B------:R-:W2:Y:S01]  /*2ef0*/  MUFU.EX2 R35, R76 ;  /* 0x0000004c00237308 */ /* 0x000ea20000000800 */
[----:B---3--:R-:W-:Y:S01]  /*2f00*/  @!P3 FMUL R17, R17, R17 ;  /* 0x000000111111b220 */ /* 0x008fe20000400000 */
[----:B------:R-:W-:Y:S01]  /*2f10*/  FSETP.GEU.AND P3, PT, R66, -126, PT ;  /* 0xc2fc00004200780b */ /* 0x000fe20003f6e000 */
[----:B------:R-:W-:Y:S01]  /*2f20*/  FMUL R10, R10, R149 ;  /* 0x000000950a0a7220 */ /* 0x000fe20000400000 */
[----:B------:R-:W-:Y:S01]  /*2f30*/  @!P1 FMUL R22, R22, 0.5 ;  /* 0x3f00000016169820 */ /* 0x000fe20000400000 */
[----:B------:R-:W-:-:S03]  /*2f40*/  F2FP.F16.F32.PACK_AB R37, R28, R153 ;  /* 0x000000991c25723e */ /* 0x000fc600000000ff */
[----:B------:R-:W-:Y:S01]  /*2f50*/  @!P6 FMUL R20, R20, 0.5 ;  /* 0x3f0000001414e820 */ /* 0x000fe20000400000 */
[----:B-1----:R-:W-:Y:S01]  /*2f60*/  @!P5 FMUL R18, R18, R18 ;  /* 0x000000121212d220 */ /* 0x002fe20000400000 */
[----:B------:R-:W-:Y:S01]  /*2f70*/  FSETP.GEU.AND P5, PT, R19, -126, PT ;  /* 0xc2fc00001300780b */ /* 0x000fe20003fae000 */
[----:B------:R-:W1:Y:S01]  /*2f80*/  MUFU.EX2 R22, R22 ;  /* 0x0000001600167308 */ /* 0x000e620000000800 */
[----:B------:R-:W-:Y:S01]  /*2f90*/  @!P2 FMUL R67, R67, 0.5 ;  /* 0x3f0000004343a820 */ /* 0x000fe20000400000 */
[----:B------:R-:W-:Y:S01]  /*2fa0*/  FMUL R4, R18, UR7 ;  /* 0x0000000712047c20 */ /* 0x000fe20008400000 */
[----:B------:R-:W-:Y:S01]  /*2fb0*/  F2FP.F16.F32.PACK_AB R43, R10, R43 ;  /* 0x0000002b0a2b723e */ /* 0x000fe200000000ff */
[----:B------:R-:W-:Y:S01]  /*2fc0*/  @!P3 FMUL R66, R66, 0.5 ;  /* 0x3f0000004242b820 */ /* 0x000fe20000400000 */
[----:B------:R-:W-:Y:S01]  /*2fd0*/  FMUL R10, R14, UR7 ;  /* 0x000000070e0a7c20 */ /* 0x000fe20008400000 */
[----:B------:R-:W-:Y:S01]  /*2fe0*/  FMUL R59, R4, R59 ;  /* 0x0000003b043b7220 */ /* 0x000fe20000400000 */
[----:B------:R-:W-:Y:S01]  /*2ff0*/  FMUL R4, R17, UR7 ;  /* 0x0000000711047c20 */ /* 0x000fe20008400000 */
[----:B--2---:R-:W-:Y:S01]  /*3000*/  @!P4 FMUL R35, R35, R35 ;  /* 0x000000232323c220 */ /* 0x004fe20000400000 */
[----:B------:R-:W-:Y:S01]  /*3010*/  FSETP.GEU.AND P4, PT, R23, -126, PT ;  /* 0xc2fc00001700780b */ /* 0x000fe20003f8e000 */
[----:B------:R-:W2:Y:S01]  /*3020*/  MUFU.EX2 R20, R20 ;  /* 0x0000001400147308 */ /* 0x000ea20000000800 */
[----:B------:R-:W-:Y:S01]  /*3030*/  FMUL R4, R4, R41 ;  /* 0x0000002904047220 */ /* 0x000fe20000400000 */
[----:B------:R-:W-:Y:S01]  /*3040*/  @!P5 FMUL R19, R19, 0.5 ;  /* 0x3f0000001313d820 */ /* 0x000fe20000400000 */
[----:B------:R-:W-:Y:S01]  /*3050*/  FMUL R57, R10, R177 ;  /* 0x000000b10a397220 */ /* 0x000fe20000400000 */
[----:B------:R-:W-:Y:S01]  /*3060*/  FMUL R10, R35, UR7 ;  /* 0x00000007230a7c20 */ /* 0x000fe20008400000 */
[----:B------:R-:W-:-:S02]  /*3070*/  WARPGROUP.DEPBAR.LE gsb0, 0x0 ;  /* 0x00008000000079c5 */ /* 0x000fc40000010000 */
[----:B------:R-:W-:Y:S01]  /*3080*/  WARPGROUP.ARRIVE ;  /* 0x00000000000079c5 */ /* 0x000fe20000000000 */
[----:B------:R-:W3:Y:S01]  /*3090*/  MUFU.EX2 R19, R19 ;  /* 0x0000001300137308 */ /* 0x000ee20000000800 */
[----:B-1----:R-:W-:Y:S01]  /*30a0*/  @!P1 FMUL R22, R22, R22 ;  /* 0x0000001616169220 */ /* 0x002fe20000400000 */
[----:B------:R-:W-:Y:S02]  /*30b0*/  FSETP.GEU.AND P1, PT, R65, -126, PT ;  /* 0xc2fc00004100780b */ /* 0x000fe40003f2e000 */
[----:B------:R-:W-:Y:S01]  /*30c0*/  @!P4 FMUL R23, R23, 0.5 ;  /* 0x3f0000001717c820 */ /* 0x000fe20000400000 */
[----:B------:R-:W-:Y:S01]  /*30d0*/  FMUL R10, R10, R39 ;  /* 0x000000270a0a7220 */ /* 0x000fe20000400000 */
[----:B------:R-:W-:Y:S01]  /*30e0*/  HGMMA.64x16x16.F32 R88, R24, gdesc[UR16].tnspB, R88, gsb0 ;  /* 0x4020001018587df0 */ /* 0x000fe20008000858 */
[----:B------:R-:W-:Y:S01]  /*30f0*/  UIADD3 UR18, UR16, 0x20, URZ ;  /* 0x0000002010127890 */ /* 0x000fe2000fffe03f */
[----:B------:R-:W-:Y:S01]  /*3100*/  F2FP.F16.F32.PACK_AB R39, R30, R85 ;  /* 0x000000551e27723e */ /* 0x000fe200000000ff */
[----:B------:R-:W-:Y:S01]  /*3110*/  UMOV UR19, 0xc0000010 ;  /* 0xc000001000137882 */ /* 0x000fe20000000000 */
[----:B------:R-:W1:Y:S01]  /*3120*/  MUFU.EX2 R23, R23 ;  /* 0x0000001700177308 */ /* 0x000e620000000800 */
[----:B--2---:R-:W-:Y:S01]  /*3130*/  @!P6 FMUL R20, R20, R20 ;  /* 0x000000141414e220 */ /* 0x004fe20000400000 */
[----:B------:R-:W-:-:S02]  /*3140*/  FSETP.GEU.AND P6, PT, R63, -126, PT ;  /* 0xc2fc00003f00780b */ /* 0x000fc40003fce000 */
[----:B------:R-:W-:Y:S01]  /*3150*/  F2FP.F16.F32.PACK_AB R57, R10, R57 ;  /* 0x000000390a39723e */ /* 0x000fe200000000ff */
[----:B------:R-:W-:Y:S01]  /*3160*/  @!P1 FMUL R65, R65, 0.5 ;  /* 0x3f00000041419820 */ /* 0x000fe20000400000 */
[----:B---3--:R-:W-:Y:S01]  /*3170*/  @!P5 FMUL R19, R19, R19 ;  /* 0x000000131313d220 */ /* 0x008fe20000400000 */
[----:B------:R-:W-:Y:S01]  /*3180*/  FSETP.GEU.AND P5, PT, R21, -126, PT ;  /* 0xc2fc00001500780b */ /* 0x000fe20003fae000 */
[----:B------:R-:W2:Y:S02]  /*3190*/  MUFU.EX2 R67, R67 ;  /* 0x0000004300437308 */ /* 0x000ea40000000800 */
[----:B------:R-:W-:-:S05]  /*31a0*/  FMUL R6, R19, UR7 ;  /* 0x0000000713067c20 */ /* 0x000fca0008400000 */
[----:B------:R-:W-:Y:S01]  /*31b0*/  @!P6 FMUL R63, R63, 0.5 ;  /* 0x3f0000003f3fe820 */ /* 0x000fe20000400000 */
[----:B------:R-:W-:Y:S01]  /*31c0*/  FMUL R6, R6, R3 ;  /* 0x0000000306067220 */ /* 0x000fe20000400000 */
[----:B-1----:R-:W-:Y:S01]  /*31d0*/  @!P4 FMUL R23, R23, R23 ;  /* 0x000000171717c220 */ /* 0x002fe20000400000 */
[----:B------:R-:W1:Y:S01]  /*31e0*/  MUFU.EX2 R66, R66 ;  /* 0x0000004200427308 */ /* 0x000e620000000800 */
[----:B------:R-:W-:Y:S01]  /*31f0*/  FSETP.GEU.AND P4, PT, R68, -126, PT ;  /* 0xc2fc00004400780b */ /* 0x000fe20003f8e000 */
[----:B------:R-:W-:Y:S01]  /*3200*/  FMUL R3, R22, UR7 ;  /* 0x0000000716037c20 */ /* 0x000fe20008400000 */
[----:B------:R-:W-:-:S03]  /*3210*/  @!P5 FMUL R21, R21, 0.5 ;  /* 0x3f0000001515d820 */ /* 0x000fc60000400000 */
[----:B------:R-:W-:Y:S01]  /*3220*/  FMUL R31, R3, R46 ;  /* 0x0000002e031f7220 */ /* 0x000fe20000400000 */
[----:B------:R-:W-:Y:S01]  /*3230*/  FMUL R3, R20, UR7 ;  /* 0x0000000714037c20 */ /* 0x000fe20008400000 */
[----:B------:R-:W3:Y:S01]  /*3240*/  MUFU.EX2 R65, R65 ;  /* 0x0000004100417308 */ /* 0x000ee20000000800 */
[----:B--2---:R-:W-:Y:S01]  /*3250*/  @!P2 FMUL R67, R67, R67 ;  /* 0x000000434343a220 */ /* 0x004fe20000400000 */
[----:B------:R-:W-:Y:S01]  /*3260*/  FSETP.GEU.AND P2, PT, R60, -126, PT ;  /* 0xc2fc00003c00780b */ /* 0x000fe20003f4e000 */
[----:B------:R-:W-:-:S03]  /*3270*/  FMUL R3, R3, R44 ;  /* 0x0000002c03037220 */ /* 0x000fc60000400000 */
[----:B------:R-:W-:Y:S02]  /*3280*/  @!P4 FMUL R68, R68, 0.5 ;  /* 0x3f0000004444c820 */ /* 0x000fe40000400000 */
[----:B------:R-:W2:Y:S01]  /*3290*/  MUFU.EX2 R21, R21 ;  /* 0x0000001500157308 */ /* 0x000ea20000000800 */
[----:B-1----:R-:W-:Y:S01]  /*32a0*/  @!P3 FMUL R66, R66, R66 ;  /* 0x000000424242b220 */ /* 0x002fe20000400000 */
[----:B------:R-:W-:Y:S01]  /*32b0*/  FSETP.GEU.AND P3, PT, R62, -126, PT ;  /* 0xc2fc00003e00780b */ /* 0x000fe20003f6e000 */
[----:B------:R-:W-:Y:S02]  /*32c0*/  WARPGROUP.DEPBAR.LE gsb0, 0x0 ;  /* 0x00008000000079c5 */ /* 0x000fe40000010000 */
[----:B------:R-:W-:Y:S01]  /*32d0*/  FMUL R25, R16, UR7 ;  /* 0x0000000710197c20 */ /* 0x000fe20008400000 */
[----:B------:R-:W-:Y:S01]  /*32e0*/  F2FP.F16.F32.PACK_AB R24, R33, R8 ;  /* 0x000000082118723e */ /* 0x000fe200000000ff */
[----:B------:R-:W-:Y:S01]  /*32f0*/  @!P2 FMUL R60, R60, 0.5 ;  /* 0x3f0000003c3ca820 */ /* 0x000fe20000400000 */
[----:B------:R-:W-:Y:S01]  /*3300*/  F2FP.F16.F32.PACK_AB R27, R35, R14 ;  /* 0x0000000e231b723e */ /* 0x000fe200000000ff */
[----:B------:R-:W-:Y:S01]  /*3310*/  FMUL R25, R25, R40 ;  /* 0x0000002819197220 */ /* 0x000fe20000400000 */
[----:B------:R-:W-:Y:S01]  /*3320*/  F2FP.F16.F32.PACK_AB R26, R15, R12 ;  /* 0x0000000c0f1a723e */ /* 0x000fe200000000ff */
[----:B------:R-:W1:Y:S01]  /*3330*/  MUFU.EX2 R68, R68 ;  /* 0x0000004400447308 */ /* 0x000e620000000800 */
[----:B---3--:R-:W-:Y:S01]  /*3340*/  @!P1 FMUL R65, R65, R65 ;  /* 0x0000004141419220 */ /* 0x008fe20000400000 */
[----:B------:R-:W-:-:S02]  /*3350*/  F2FP.F16.F32.PACK_AB R69, R66, R67 ;  /* 0x000000434245723e */ /* 0x000fc400000000ff */
[----:B------:R-:W-:Y:S01]  /*3360*/  @!P3 FMUL R62, R62, 0.5 ;  /* 0x3f0000003e3eb820 */ /* 0x000fe20000400000 */
[----:B------:R-:W-:Y:S01]  /*3370*/  F2FP.F16.F32.PACK_AB R29, R4, R25 ;  /* 0x00000019041d723e */ /* 0x000fe200000000ff */
[----:B--2---:R-:W-:Y:S01]  /*3380*/  @!P5 FMUL R21, R21, R21 ;  /* 0x000000151515d220 */ /* 0x004fe20000400000 */
[----:B------:R-:W-:Y:S01]  /*3390*/  F2FP.F16.F32.PACK_AB R25, R7, R2 ;  /* 0x000000020719723e */ /* 0x000fe200000000ff */
[----:B------:R-:W-:Y:S01]  /*33a0*/  FMUL R2, R23, UR7 ;  /* 0x0000000717027c20 */ /* 0x000fe20008400000 */
[----:B------:R-:W-:Y:S01]  /*33b0*/  FSETP.GEU.AND P5, PT, R61, -126, PT ;  /* 0xc2fc00003d00780b */ /* 0x000fe20003fae000 */
[----:B------:R-:W2:Y:S01]  /*33c0*/  MUFU.EX2 R63, R63 ;  /* 0x0000003f003f7308 */ /* 0x000ea20000000800 */
[----:B------:R-:W-:Y:S01]  /*33d0*/  WARPGROUP.ARRIVE ;  /* 0x00000000000079c5 */ /* 0x000fe20000000000 */
[----:B------:R-:W-:Y:S01]  /*33e0*/  FMUL R4, R2, R47 ;  /* 0x0000002f02047220 */ /* 0x000fe20000400000 */
[----:B------:R-:W-:Y:S01]  /*33f0*/  FMUL R2, R21, UR7 ;  /* 0x0000000715027c20 */ /* 0x000fe20008400000 */
[----:B------:R-:W-:-:S03]  /*3400*/  F2FP.F16.F32.PACK_AB R7, R6, R59 ;  /* 0x0000003b0607723e */ /* 0x000fc600000000ff */
[----:B------:R-:W-:Y:S01]  /*3410*/  HGMMA.64x16x16.F32 R104, R24, gdesc[UR16].tnspB, R104, gsb0 ;  /* 0x4020001018687df0 */ /* 0x000fe20008000868 */
[----:B------:R-:W-:Y:S01]  /*3420*/  UMOV UR18, UR11 ;  /* 0x0000000b00127c82 */ /* 0x000fe20008000000 */
[----:B------:R-:W-:Y:S01]  /*3430*/  UMOV UR19, 0xc0000010 ;  /* 0xc000001000137882 */ /* 0x000fe20000000000 */
[----:B------:R-:W-:Y:S01]  /*3440*/  UIADD3 UR11, UR16, 0xc0, URZ ;  /* 0x000000c0100b7890 */ /* 0x000fe2000fffe03f */
[----:B------:R-:W3:Y:S01]  /*3450*/  MUFU.EX2 R60, R60 ;  /* 0x0000003c003c7308 */ /* 0x000ee20000000800 */
[----:B------:R-:W-:Y:S01]  /*3460*/  @!P5 FMUL R61, R61, 0.5 ;  /* 0x3f0000003d3dd820 */ /* 0x000fe20000400000 */
[----:B------:R-:W-:Y:S01]  /*3470*/  FMUL R2, R2, R45 ;  /* 0x0000002d02027220 */ /* 0x000fe20000400000 */
[----:B-1----:R-:W-:Y:S01]  /*3480*/  @!P4 FMUL R68, R68, R68 ;  /* 0x000000444444c220 */ /* 0x002fe20000400000 */
[----:B------:R-:W-:Y:S01]  /*3490*/  F2FP.F16.F32.PACK_AB R31, R4, R31 ;  /* 0x0000001f041f723e */ /* 0x000fe200000000ff */
[----:B--2---:R-:W-:Y:S02]  /*34a0*/  @!P6 FMUL R63, R63, R63 ;  /* 0x0000003f3f3fe220 */ /* 0x004fe40000400000 */
[----:B------:R-:W-:Y:S01]  /*34b0*/  F2FP.F16.F32.PACK_AB R15, R2, R3 ;  /* 0x00000003020f723e */ /* 0x000fe200000000ff */
[----:B------:R-:W1:Y:S01]  /*34c0*/  MUFU.EX2 R61, R61 ;  /* 0x0000003d003d7308 */ /* 0x000e620000000800 */
[----:B------:R-:W-:Y:S01]  /*34d0*/  FMUL R2, R66, UR7 ;  /* 0x0000000742027c20 */ /* 0x000fe20008400000 */
[----:B------:R-:W-:-:S03]  /*34e0*/  FMUL R3, R67, UR7 ;  /* 0x0000000743037c20 */ /* 0x000fc60008400000 */
[----:B------:R-:W-:Y:S01]  /*34f0*/  FMUL R6, R2, R51 ;  /* 0x0000003302067220 */ /* 0x000fe20000400000 */
[C---:B------:R-:W-:Y:S01]  /*3500*/  FMUL R2, R68.reuse, UR7 ;  /* 0x0000000744027c20 */ /* 0x040fe20008400000 */
[----:B------:R-:W-:Y:S01]  /*3510*/  F2FP.F16.F32.PACK_AB R68, R68, R65 ;  /* 0x000000414444723e */ /* 0x000fe200000000ff */
[----:B------:R-:W2:Y:S01]  /*3520*/  MUFU.EX2 R62, R62 ;  /* 0x0000003e003e7308 */ /* 0x000ea20000000800 */
[----:B---3--:R-:W-:Y:S01]  /*3530*/  @!P2 FMUL R60, R60, R60 ;  /* 0x0000003c3c3ca220 */ /* 0x008fe20000400000 */
[----:B------:R-:W-:Y:S01]  /*3540*/  FMUL R4, R2, R49 ;  /* 0x0000003102047220 */ /* 0x000fe20000400000 */
[----:B------:R-:W-:Y:S02]  /*3550*/  ISETP.NE.AND P2, PT, RZ, UR20, PT ;  /* 0x00000014ff007c0c */ /* 0x000fe4000bf45270 */
[----:B------:R-:W-:Y:S01]  /*3560*/  FMUL R2, R60, UR7 ;  /* 0x000000073c027c20 */ /* 0x000fe20008400000 */
[----:B-1----:R-:W-:-:S03]  /*3570*/  @!P5 FMUL R61, R61, R61 ;  /* 0x0000003d3d3dd220 */ /* 0x002fc60000400000 */
[----:B------:R-:W-:Y:S02]  /*3580*/  FMUL R53, R2, R53 ;  /* 0x0000003502357220 */ /* 0x000fe40000400000 */
[----:B------:R-:W-:Y:S01]  /*3590*/  F2FP.F16.F32.PACK_AB R70, R60, R61 ;  /* 0x0000003d3c46723e */ /* 0x000fe200000000ff */
[----:B--2---:R-:W-:-:S04]  /*35a0*/  @!P3 FMUL R62, R62, R62 ;  /* 0x0000003e3e3eb220 */ /* 0x004fc80000400000 */
[C---:B------:R-:W-:Y:S01]  /*35b0*/  FMUL R2, R62.reuse, UR7 ;  /* 0x000000073e027c20 */ /* 0x040fe20008400000 */
[----:B------:R-:W-:Y:S02]  /*35c0*/  WARPGROUP.DEPBAR.LE gsb0, 0x0 ;  /* 0x00008000000079c5 */ /* 0x000fe40000010000 */
[----:B------:R-:W-:Y:S01]  /*35d0*/  WARPGROUP.ARRIVE ;  /* 0x00000000000079c5 */ /* 0x000fe20000000000 */
[----:B------:R-:W-:Y:S01]  /*35e0*/  F2FP.F16.F32.PACK_AB R71, R62, R63 ;  /* 0x0000003f3e47723e */ /* 0x000fe200000000ff */
[----:B------:R-:W-:-:S04]  /*35f0*/  FMUL R2, R2, R55 ;  /* 0x0000003702027220 */ /* 0x000fc80000400000 */
[----:B------:R-:W-:Y:S01]  /*3600*/  HGMMA.64x16x16.F32 R96, R24, gdesc[UR16].tnspB, R96, gsb0 ;  /* 0x4020001018607df0 */ /* 0x000fe20008000860 */
[----:B------:R-:W-:Y:S01]  /*3610*/  UMOV UR18, UR17 ;  /* 0x0000001100127c82 */ /* 0x000fe20008000000 */
[----:B------:R-:W-:Y:S01]  /*3620*/  UMOV UR19, 0xc0000010 ;  /* 0xc000001000137882 */ /* 0x000fe20000000000 */
[----:B------:R-:W-:Y:S01]  /*3630*/  UIADD3 UR17, UR16, 0x140, URZ ;  /* 0x0000014010117890 */ /* 0x000fe2000fffe03f */
[----:B------:R-:W-:Y:S02]  /*3640*/  WARPGROUP.DEPBAR.LE gsb0, 0x0 ;  /* 0x00008000000079c5 */ /* 0x000fe40000010000 */
[----:B------:R-:W-:-:S06]  /*3650*/  WARPGROUP.ARRIVE ;  /* 0x00000000000079c5 */ /* 0x000fcc0000000000 */
[----:B------:R-:W-:Y:S01]  /*3660*/  HGMMA.64x16x16.F32 R88, R24, gdesc[UR16].tnspB, R88, gsb0 ;  /* 0x4020001018587df0 */ /* 0x000fe20008000858 */
[----:B------:R-:W-:Y:S01]  /*3670*/  UIADD3 UR18, UR16, 0x40, URZ ;  /* 0x0000004010127890 */ /* 0x000fe2000fffe03f */
[----:B------:R-:W-:Y:S01]  /*3680*/  UMOV UR19, 0xc0000010 ;  /* 0xc000001000137882 */ /* 0x000fe20000000000 */
[----:B------:R-:W-:Y:S02]  /*3690*/  WARPGROUP.DEPBAR.LE gsb0, 0x0 ;  /* 0x00008000000079c5 */ /* 0x000fe40000010000 */
[----:B------:R-:W-:Y:S01]  /*36a0*/  F2FP.F16.F32.PACK_AB R25, R19, R18 ;  /* 0x000000121319723e */ /* 0x000fe200000000ff */
[----:B------:R-:W-:Y:S01]  /*36b0*/  FMUL R19, R3, R50 ;  /* 0x0000003203137220 */ /* 0x000fe20000400000 */
[----:B------:R-:W-:Y:S01]  /*36c0*/  F2FP.F16.F32.PACK_AB R24, R17, R16 ;  /* 0x000000101118723e */ /* 0x000fe200000000ff */
[----:B------:R-:W-:Y:S01]  /*36d0*/  FMUL R3, R65, UR7 ;  /* 0x0000000741037c20 */ /* 0x000fe20008400000 */
[----:B------:R-:W-:Y:S02]  /*36e0*/  F2FP.F16.F32.PACK_AB R27, R23, R22 ;  /* 0x00000016171b723e */ /* 0x000fe400000000ff */
[----:B------:R-:W-:Y:S01]  /*36f0*/  F2FP.F16.F32.PACK_AB R26, R21, R20 ;  /* 0x00000014151a723e */ /* 0x000fe200000000ff */
[----:B------:R-:W-:Y:S01]  /*3700*/  FMUL R17, R3, R48 ;  /* 0x0000003003117220 */ /* 0x000fe20000400000 */
[----:B------:R-:W-:Y:S01]  /*3710*/  FMUL R3, R61, UR7 ;  /* 0x000000073d037c20 */ /* 0x000fe20008400000 */
[----:B------:R-:W-:Y:S01]  /*3720*/  F2FP.F16.F32.PACK_AB R19, R6, R19 ;  /* 0x000000130613723e */ /* 0x000fe200000000ff */
[----:B------:R-:W-:-:S02]  /*3730*/  WARPGROUP.ARRIVE ;  /* 0x00000000000079c5 */ /* 0x000fc40000000000 */
[----:B------:R-:W-:Y:S01]  /*3740*/  FMUL R52, R3, R52 ;  /* 0x0000003403347220 */ /* 0x000fe20000400000 */
[----:B------:R-:W-:Y:S01]  /*3750*/  FMUL R3, R63, UR7 ;  /* 0x000000073f037c20 */ /* 0x000fe20008400000 */
[----:B------:R-:W-:Y:S02]  /*3760*/  F2FP.F16.F32.PACK_AB R17, R4, R17 ;  /* 0x000000110411723e */ /* 0x000fe400000000ff */
[----:B------:R-:W-:Y:S01]  /*3770*/  HGMMA.64x16x16.F32 R104, R24, gdesc[UR16].tnspB, R104, gsb0 ;  /* 0x4020001018687df0 */ /* 0x000fe20008000868 */
[----:B------:R-:W-:Y:S01]  /*3780*/  UMOV UR18, UR11 ;  /* 0x0000000b00127c82 */ /* 0x000fe20008000000 */
[----:B------:R-:W-:Y:S01]  /*3790*/  UMOV UR19, 0xc0000010 ;  /* 0xc000001000137882 */ /* 0x000fe20000000000 */
[----:B------:R-:W-:Y:S01]  /*37a0*/  UIADD3 UR11, UR16, 0xe0, URZ ;  /* 0x000000e0100b7890 */ /* 0x000fe2000fffe03f */
[----:B------:R-:W-:Y:S01]  /*37b0*/  FMUL R21, R3, R54 ;  /* 0x0000003603157220 */ /* 0x000fe20000400000 */
[----:B------:R-:W-:-:S04]  /*37c0*/  F2FP.F16.F32.PACK_AB R3, R53, R52 ;  /* 0x000000343503723e */ /* 0x000fc800000000ff */
[----:B------:R-:W-:Y:S01]  /*37d0*/  F2FP.F16.F32.PACK_AB R21, R2, R21 ;  /* 0x000000150215723e */ /* 0x000fe200000000ff */
[----:B------:R-:W-:Y:S02]  /*37e0*/  WARPGROUP.DEPBAR.LE gsb0, 0x0 ;  /* 0x00008000000079c5 */ /* 0x000fe40000010000 */
[----:B------:R-:W-:-:S06]  /*37f0*/  WARPGROUP.ARRIVE ;  /* 0x00000000000079c5 */ /* 0x000fcc0000000000 */
[----:B------:R-:W-:Y:S01]  /*3800*/  HGMMA.64x16x16.F32 R96, R24, gdesc[UR16].tnspB, R96, gsb0 ;  /* 0x4020001018607df0 */ /* 0x000fe20008000860 */
[----:B------:R-:W-:Y:S01]  /*3810*/  UMOV UR18, UR17 ;  /* 0x0000001100127c82 */ /* 0x000fe20008000000 */
[----:B------:R-:W-:Y:S01]  /*3820*/  UMOV UR19, 0xc0000010 ;  /* 0xc000001000137882 */ /* 0x000fe20000000000 */
[----:B------:R-:W-:-:S06]  /*3830*/  USEL UR17, URZ, 0x1, UP0 ;  /* 0x000000013f117887 */ /* 0x000fcc0008000000 */
[----:B------:R-:W-:Y:S01]  /*3840*/  LOP3.LUT R0, R0, UR17, RZ, 0x3c, !PT ;  /* 0x0000001100007c12 */ /* 0x000fe2000f8e3cff */
[----:B------:R-:W-:Y:S02]  /*3850*/  WARPGROUP.DEPBAR.LE gsb0, 0x0 ;  /* 0x00008000000079c5 */ /* 0x000fe40000010000 */
[----:B------:R-:W-:-:S06]  /*3860*/  WARPGROUP.ARRIVE ;  /* 0x00000000000079c5 */ /* 0x000fcc0000000000 */
[----:B------:R-:W-:Y:S01]  /*3870*/  HGMMA.64x16x16.F32 R88, R24, gdesc[UR16].tnspB, R88, gsb0 ;  /* 0x4020001018587df0 */ /* 0x000fe20008000858 */
[----:B------:R-:W-:Y:S01]  /*3880*/  UIADD3 UR18, UR16, 0x60, URZ ;  /* 0x0000006010127890 */ /* 0x000fe2000fffe03f */
[----:B------:R-:W-:Y:S01]  /*3890*/  UMOV UR19, 0xc0000010 ;  /* 0xc000001000137882 */ /* 0x000fe20000000000 */
[----:B------:R-:W-:Y:S01]  /*38a0*/  UIADD3 UR16, UR16, 0x160, URZ ;  /* 0x0000016010107890 */ /* 0x000fe2000fffe03f */
[----:B------:R-:W-:Y:S02]  /*38b0*/  WARPGROUP.DEPBAR.LE gsb0, 0x0 ;  /* 0x00008000000079c5 */ /* 0x000fe40000010000 */
[----:B------:R-:W-:-:S06]  /*38c0*/  WARPGROUP.ARRIVE ;  /* 0x00000000000079c5 */ /* 0x000fcc0000000000 */
[----:B------:R-:W-:Y:S01]  /*38d0*/  HGMMA.64x16x16.F32 R104, R68, gdesc[UR16].tnspB, R104, gsb0 ;  /* 0x4020001044687df0 */ /* 0x000fe20008000868 */
[----:B------:R-:W-:Y:S01]  /*38e0*/  UMOV UR18, UR11 ;  /* 0x0000000b00127c82 */ /* 0x000fe20008000000 */
[----:B------:R-:W-:Y:S01]  /*38f0*/  UMOV UR19, 0xc0000010 ;  /* 0xc000001000137882 */ /* 0x000fe20000000000 */
[----:B------:R-:W-:Y:S02]  /*3900*/  WARPGROUP.DEPBAR.LE gsb0, 0x0 ;  /* 0x00008000000079c5 */ /* 0x000fe40000010000 */
[----:B------:R-:W-:-:S06]  /*3910*/  WARPGROUP.ARRIVE ;  /* 0x00000000000079c5 */ /* 0x000fcc0000000000 */
[----:B------:R-:W-:Y:S01]  /*3920*/  HGMMA.64x16x16.F32 R96, R68, gdesc[UR16].tnspB, R96, gsb0 ;  /* 0x4020001044607df0 */ /* 0x000fe20008000860 */
[----:B------:R-:W-:Y:S01]  /*3930*/  UMOV UR18, UR16 ;  /* 0x0000001000127c82 */ /* 0x000fe20008000000 */
[----:B------:R-:W-:Y:S01]  /*3940*/  UMOV UR19, 0xc0000010 ;  /* 0xc000001000137882 */ /* 0x000fe20000000000 */
[----:B------:R-:W-:Y:S02]  /*3950*/  WARPGROUP.DEPBAR.LE gsb0, 0x0 ;  /* 0x00008000000079c5 */ /* 0x000fe40000010000 */
[----:B------:R-:W-:-:S06]  /*3960*/  WARPGROUP.ARRIVE ;  /* 0x00000000000079c5 */ /* 0x000fcc0000000000 */
[----:B------:R-:W-:Y:S03]  /*3970*/  HGMMA.64x16x16.F32 R88, R68, gdesc[UR16].tnspB, R88, gsb0 ;  /* 0x4020001044587df0 */ /* 0x000fe60008000858 */
[----:B------:R-:W-:Y:S02]  /*3980*/  WARPGROUP.DEPBAR.LE gsb0, 0x0 ;  /* 0x00008000000079c5 */ /* 0x000fe40000010000 */
[----:B------:R-:W-:Y:S05]  /*3990*/  @P2 BRA `(.L_x_24) ;  /* 0x0000000000142947 */ /* 0x000fea0003800000 */
[----:B------:R-:W-:Y:S01]  /*39a0*/  ULEA UR11, UR37, UR38, 0x1 ;  /* 0x00000026250b7291 */ /* 0x000fe2000f8e083f */
[----:B------:R-:W-:-:S03]  /*39b0*/  SHF.L.U32 R2, R0, 0x1f, RZ ;  /* 0x0000001f00027819 */ /* 0x000fc600000006ff */
[----:B------:R-:W-:-:S09]  /*39c0*/  ULEA UR11, UR11, UR36, 0x3 ;  /* 0x000000240b0b7291 */ /* 0x000fd2000f8e183f */
[----:B------:R-:W1:Y:S02]  /*39d0*/  SYNCS.PHASECHK.TRANS64.TRYWAIT P1, [UR11+0x164a0], R2 ;  /* 0x0164a002ff0075a7 */ /* 0x000e64000802014b */
[----:B-1----:R-:W-:Y:S05]  /*39e0*/  @!P1 BRA `(.L_x_25) ;  /* 0x0000006c00cc9947 */ /* 0x002fea0003800000 */
.L_x_24:
[----:B------:R2:W-:Y:S04]  /*39f0*/  STS [R162+0x6000], R5 ;  /* 0x00600005a2007388 */ /* 0x0005e80000000800 */
        /* <DEDUP_REMOVED lines=14> */
[----:B------:R2:W-:Y:S01]  /*3ae0*/  STS [R162+0x6780], R21 ;  /* 0x00678015a2007388 */ /* 0x0005e20000000800 */
[----:B------:R-:W-:Y:S01]  /*3af0*/  @!PT LDS RZ, [RZ] ;  /* 0x00000000fffff984 */ /* 0x000fe20000000800 */
[----:B------:R-:W-:Y:S01]  /*3b00*/  @!PT LDS RZ, [RZ] ;  /* 0x00000000fffff984 */ /* 0x000fe20000000800 */
[----:B------:R-:W-:Y:S01]  /*3b10*/  @!PT LDS RZ, [RZ] ;  /* 0x00000000fffff984 */ /* 0x000fe20000000800 */
[----:B------:R-:W-:Y:S01]  /*3b20*/  @!PT LDS RZ, [RZ] ;  /* 0x00000000fffff984 */ /* 0x000fe20000000800 */
[----:B------:R3:W-:Y:S06]  /*3b30*/  MEMBAR.ALL.CTA ;  /* 0x0000000000007992 */ /* 0x0007ec0000008000 */
[----:B---3--:R-:W3:Y:S01]  /*3b40*/  FENCE.VIEW.ASYNC.S ;  /* 0x00000000000073c6 */ /* 0x008ee20000000000 */
[----:B------:R-:W-:Y:S05]  /*3b50*/  @P2 BRA `(.L_x_26) ;  /* 0x0000000000242947 */ /* 0x000fea0003800000 */
[----:B------:R-:W-:Y:S02]  /*3b60*/  USHF.L.U32 UR11, UR37, 0x1, URZ ;  /* 0x00000001250b7899 */ /* 0x000fe4000800063f */
[----:B------:R-:W-:Y:S02]  /*3b70*/  UIADD3 UR37, UR37, 0x1, URZ ;  /* 0x0000000125257890 */ /* 0x000fe4000fffe03f */
[----:B------:R-:W-:Y:S02]  /*3b80*/  ULOP3.LUT UR11, UR11, 0xfffffffe, UR10, 0xe2, !UPT ;  /* 0xfffffffe0b0b7892 */ /* 0x000fe4000f8ee20a */
[----:B------:R-:W-:Y:S02]  /*3b90*/  UISETP.NE.AND UP0, UPT, UR37, 0x2, UPT ;  /* 0x000000022500788c */ /* 0x000fe4000bf05270 */
[----:B------:R-:W-:Y:S02]  /*3ba0*/  ULEA UR11, UR11, UR36, 0x3 ;  /* 0x000000240b0b7291 */ /* 0x000fe4000f8e183f */
[----:B------:R-:W-:-:S07]  /*3bb0*/  USEL UR37, UR37, URZ, UP0 ;  /* 0x0000003f25257287 */ /* 0x000fce0008000000 */
[----:B---3--:R-:W-:Y:S01]  /*3bc0*/  SYNCS.ARRIVE.TRANS64.A1T0 RZ, [UR11+0x164a0], RZ ;  /* 0x0164a0ffffff79a7 */ /* 0x008fe2000810000b */
[----:B------:R-:W-:-:S06]  /*3bd0*/  USEL UR11, URZ, 0x1, UP0 ;  /* 0x000000013f0b7887 */ /* 0x000fcc0008000000 */
[----:B------:R-:W-:-:S07]  /*3be0*/  LOP3.LUT R0, R0, UR11, RZ, 0x3c, !PT ;  /* 0x0000000b00007c12 */ /* 0x000fce000f8e3cff */
.L_x_26:
[----:B------:R-:W-:-:S06]  /*3bf0*/  UISETP.NE.AND UP0, UPT, UR20, 0x1, UPT ;  /* 0x000000011400788c */ /* 0x000fcc000bf05270 */
[----:B------:R-:W-:-:S13]  /*3c00*/  PLOP3.LUT P1, PT, PT, PT, UP0, 0x80, 0x0 ;  /* 0x000000000000781c */ /* 0x000fda0003f2f008 */
[----:B------:R-:W-:Y:S05]  /*3c10*/  @!P1 BRA `(.L_x_27) ;  /* 0x0000000400789947 */ /* 0x000fea0003800000 */
[----:B------:R-:W-:Y:S01]  /*3c20*/  UIADD3 UR9, UR36, 0x6000, URZ ;  /* 0x0000600024097890 */ /* 0x000fe2000fffe03f */
[----:B---3--:R-:W-:Y:S01]  /*3c30*/  WARPGROUP.ARRIVE ;  /* 0x00000000000079c5 */ /* 0x008fe20000000000 */
[----:B------:R-:W-:Y:S02]  /*3c40*/  UIMAD UR12, UR5, 0x180, UR12 ;  /* 0x00000180050c78a4 */ /* 0x000fe4000f8e020c */
[----:B------:R-:W-:Y:S01]  /*3c50*/  USHF.R.U32.HI UR9, URZ, 0x4, UR9 ;  /* 0x000000043f097899 */ /* 0x000fe20008011609 */
[----:B------:R-:W-:Y:S01]  /*3c60*/  UMOV UR19, 0xc0000010 ;  /* 0xc000001000137882 */ /* 0x000fe20000000000 */
[----:B------:R-:W-:Y:S02]  /*3c70*/  UMOV UR17, 0x40 ;  /* 0x0000004000117882 */ /* 0x000fe40000000000 */
[----:B------:R-:W-:Y:S01]  /*3c80*/  ULOP3.LUT UR9, UR9, 0x3fff, URZ, 0xc0, !UPT ;  /* 0x00003fff09097892 */ /* 0x000fe2000f8ec03f */
[----:B------:R-:W-:Y:S01]  /*3c90*/  UMOV UR18, UR12 ;  /* 0x0000000c00127c82 */ /* 0x000fe20008000000 */
[----:B------:R-:W-:-:S02]  /*3ca0*/  UIADD3 UR10, UR12, 0x100, URZ ;  /* 0x000001000c0a7890 */ /* 0x000fc4000fffe03f */
[----:B------:R-:W-:Y:S02]  /*3cb0*/  ULOP3.LUT UR9, UR9, 0x80000, URZ, 0xfc, !UPT ;  /* 0x0008000009097892 */ /* 0x000fe4000f8efc3f */
[----:B------:R-:W-:Y:S02]  /*3cc0*/  UISETP.NE.AND UP0, UPT, UR25, 0x3, UPT ;  /* 0x000000031900788c */ /* 0x000fe4000bf05270 */
[----:B------:R-:W-:Y:S02]  /*3cd0*/  ULEA UR5, UR20, UR9, 0x9 ;  /* 0x0000000914057291 */ /* 0x000fe4000f8e483f */
[----:B------:R-:W-:Y:S02]  /*3ce0*/  UIADD3 UR9, UR12, 0x80, URZ ;  /* 0x000000800c097890 */ /* 0x000fe4000fffe03f */
[----:B------:R-:W-:-:S03]  /*3cf0*/  PLOP3.LUT P2, PT, PT, PT, UP0, 0x80, 0x0 ;  /* 0x000000000000781c */ /* 0x000fc60003f4f008 */
[----:B------:R-:W-:Y:S02]  /*3d00*/  UMOV UR16, UR5 ;  /* 0x0000000500107c82 */ /* 0x000fe40008000000 */
[----:B------:R-:W-:Y:S01]  /*3d10*/  HGMMA.64x16x16.F32 R128, gdesc[UR16].tnspB, R128, gsb0 ;  /* 0x40200000108079f0 */ /* 0x000fe20008000880 */
[----:B------:R-:W-:Y:S01]  /*3d20*/  UMOV UR18, UR9 ;  /* 0x0000000900127c82 */ /* 0x000fe20008000000 */
[----:B------:R-:W-:Y:S01]  /*3d30*/  UMOV UR19, 0xc0000010 ;  /* 0xc000001000137882 */ /* 0x000fe20000000000 */
[----:B------:R-:W-:Y:S01]  /*3d40*/  UIADD3 UR9, UR12, 0xa0, URZ ;  /* 0x000000a00c097890 */ /* 0x000fe2000fffe03f */
[----:B------:R-:W-:Y:S02]  /*3d50*/  WARPGROUP.DEPBAR.LE gsb0, 0x0 ;  /* 0x00008000000079c5 */ /* 0x000fe40000010000 */
[----:B------:R-:W-:-:S06]  /*3d60*/  WARPGROUP.ARRIVE ;  /* 0x00000000000079c5 */ /* 0x000fcc0000000000 */
[----:B------:R-:W-:Y:S01]  /*3d70*/  HGMMA.64x16x16.F32 R120, gdesc[UR16].tnspB, R120, gsb0 ;  /* 0x40200000107879f0 */ /* 0x000fe20008000878 */
[----:B------:R-:W-:Y:S01]  /*3d80*/  UMOV UR18, UR10 ;  /* 0x0000000a00127c82 */ /* 0x000fe20008000000 */
[----:B------:R-:W-:Y:S01]  /*3d90*/  UMOV UR19, 0xc0000010 ;  /* 0xc000001000137882 */ /* 0x000fe20000000000 */
[----:B------:R-:W-:Y:S01]  /*3da0*/  UIADD3 UR10, UR12, 0x120, URZ ;  /* 0x000001200c0a7890 */ /* 0x000fe2000fffe03f */
[----:B------:R-:W-:Y:S02]  /*3db0*/  WARPGROUP.DEPBAR.LE gsb0, 0x0 ;  /* 0x00008000000079c5 */ /* 0x000fe40000010000 */
[----:B------:R-:W-:-:S06]  /*3dc0*/  WARPGROUP.ARRIVE ;  /* 0x00000000000079c5 */ /* 0x000fcc0000000000 */
[----:B------:R-:W-:Y:S01]  /*3dd0*/  HGMMA.64x16x16.F32 R112, gdesc[UR16].tnspB, R112, gsb0 ;  /* 0x40200000107079f0 */ /* 0x000fe20008000870 */
[----:B------:R-:W-:Y:S02]  /*3de0*/  UIADD3 UR18, UR12, 0x20, URZ ;  /* 0x000000200c127890 */ /* 0x000fe4000fffe03f */
[----:B------:R-:W-:Y:S01]  /*3df0*/  UIADD3 UR16, UR5, 0x10, URZ ;  /* 0x0000001005107890 */ /* 0x000fe2000fffe03f */
[----:B------:R-:W-:Y:S01]  /*3e00*/  UMOV UR19, 0xc0000010 ;  /* 0xc000001000137882 */ /* 0x000fe20000000000 */
[----:B------:R-:W-:Y:S01]  /*3e10*/  UMOV UR17, 0x40 ;  /* 0x0000004000117882 */ /* 0x000fe20000000000 */
        /* <DEDUP_REMOVED lines=32> */
[----:B------:R-:W-:Y:S02]  /*4020*/  UIADD3 UR18, UR12, 0x60, URZ ;  /* 0x000000600c127890 */ /* 0x000fe4000fffe03f */
[----:B------:R-:W-:Y:S01]  /*4030*/  UIADD3 UR16, UR5, 0x30, URZ ;  /* 0x0000003005107890 */ /* 0x000fe2000fffe03f */
[----:B------:R-:W-:Y:S01]  /*4040*/  UMOV UR19, 0xc0000010 ;  /* 0xc000001000137882 */ /* 0x000fe20000000000 */
[----:B------:R-:W-:Y:S01]  /*4050*/  UMOV UR17, 0x40 ;  /* 0x0000004000117882 */ /* 0x000fe20000000000 */
[----:B------:R-:W-:Y:S02]  /*4060*/  UIADD3 UR5, UR12, 0xe0, URZ ;  /* 0x000000e00c057890 */ /* 0x000fe4000fffe03f */
[----:B------:R-:W-:Y:S01]  /*4070*/  UIADD3 UR12, UR12, 0x160, URZ ;  /* 0x000001600c0c7890 */ /* 0x000fe2000fffe03f */
        /* <DEDUP_REMOVED lines=12> */
[----:B------:R-:W-:Y:S03]  /*4140*/  HGMMA.64x16x16.F32 R112, gdesc[UR16].tnspB, R112, gsb0 ;  /* 0x40200000107079f0 */ /* 0x000fe60008000870 */
[----:B------:R-:W-:Y:S02]  /*4150*/  WARPGROUP.DEPBAR.LE gsb0, 0x0 ;  /* 0x00008000000079c5 */ /* 0x000fe40000010000 */
[----:B------:R-:W-:Y:S05]  /*4160*/  @!P2 BRA `(.L_x_28) ;  /* 0x000000000004a947 */ /* 0x000fea0003800000 */
[----:B------:R-:W-:Y:S01]  /*4170*/  BPT.TRAP 0x1 ;  /* 0x000000040000795c */ /* 0x000fe20000300000 */
.L_x_28:
[----:B--2---:R-:W-:Y:S02]  /*4180*/  LEA R3, R163, UR36, 0x3 ;  /* 0x00000024a3037c11 */ /* 0x004fe4000f8e18ff */
[----:B-1----:R-:W-:-:S04]  /*4190*/  SHF.L.U32 R2, R154, 0x1f, RZ ;  /* 0x0000001f9a027819 */ /* 0x002fc800000006ff */
[----:B------:R-:W1:Y:S02]  /*41a0*/  SYNCS.PHASECHK.TRANS64.TRYWAIT P1, [R3+URZ+0x16490], R2 ;  /* 0x01649002030075a7 */ /* 0x000e64000802017f */
[----:B-1----:R-:W-:Y:S05]  /*41b0*/  @!P1 BRA `(.L_x_29) ;  /* 0x0000006400f09947 */ /* 0x002fea0003800000 */
.L_x_136:
[----:B------:R-:W-:Y:S05]  /*41c0*/  @!P2 BRA `(.L_x_30) ;  /* 0x000000000004a947 */ /* 0x000fea0003800000 */
[----:B------:R-:W-:Y:S01]  /*41d0*/  BPT.TRAP 0x1 ;  /* 0x000000040000795c */ /* 0x000fe20000300000 */
.L_x_30:
[----:B------:R2:W-:Y:S01]  /*41e0*/  SYNCS.ARRIVE.TRANS64.A1T0 RZ, [R3+URZ+0x16480], RZ ;  /* 0x016480ff03ff79a7 */ /* 0x0005e2000810003f */
[----:B------:R-:W-:Y:S05]  /*41f0*/  BRA `(.L_x_31) ;  /* 0x0000001400a47947 */ /* 0x000fea0003800000 */
.L_x_27:
[----:B------:R-:W-:Y:S01]  /*4200*/  ULEA UR11, UR37, UR38, 0x1 ;  /* 0x00000026250b7291 */ /* 0x000fe2000f8e083f */
[----:B-1----:R-:W-:-:S03]  /*4210*/  SHF.L.U32 R2, R0, 0x1f, RZ ;  /* 0x0000001f00027819 */ /* 0x002fc600000006ff */
[----:B------:R-:W-:-:S09]  /*4220*/  ULEA UR11, UR11, UR9, 0x3 ;  /* 0x000000090b0b7291 */ /* 0x000fd2000f8e183f */
[----:B---3--:R-:W1:Y:S02]  /*4230*/  SYNCS.PHASECHK.TRANS64.TRYWAIT P1, [UR11], R2 ;  /* 0x00000002ff0075a7 */ /* 0x008e64000802014b */
[----:B-1----:R-:W-:Y:S05]  /*4240*/  @!P1 BRA `(.L_x_32) ;  /* 0x0000006400e09947 */ /* 0x002fea0003800000 */
.L_x_137:
[----:B------:R-:W-:Y:S01]  /*4250*/  UIADD3 UR11, UR36, 0x6000, URZ ;  /* 0x00006000240b7890 */ /* 0x000fe2000fffe03f */
[----:B--2---:R-:W-:Y:S01]  /*4260*/  WARPGROUP.ARRIVE ;  /* 0x00000000000079c5 */ /* 0x004fe20000000000 */
[----:B------:R-:W-:Y:S02]  /*4270*/  ULOP3.LUT UR23, UR4, 0x2, URZ, 0x3c, !UPT ;  /* 0x0000000204177892 */ /* 0x000fe4000f8e3c3f */
[----:B------:R-:W-:Y:S02]  /*4280*/  USHF.R.U32.HI UR11, URZ, 0x4, UR11 ;  /* 0x000000043f0b7899 */ /* 0x000fe4000801160b */
[----:B------:R-:W-:Y:S02]  /*4290*/  UIMAD UR18, UR23, 0x180, UR13 ;  /* 0x00000180171278a4 */ /* 0x000fe4000f8e020d */
[----:B------:R-:W-:Y:S01]  /*42a0*/  ULOP3.LUT UR22, UR11, 0x3fff, URZ, 0xc0, !UPT ;  /* 0x00003fff0b167892 */ /* 0x000fe2000f8ec03f */
[----:B------:R-:W-:Y:S01]  /*42b0*/  UMOV UR19, 0xc0000010 ;  /* 0xc000001000137882 */ /* 0x000fe20000000000 */
[----:B------:R-:W-:-:S02]  /*42c0*/  UMOV UR17, 0x8 ;  /* 0x0000000800117882 */ /* 0x000fc40000000000 */
[----:B------:R-:W-:Y:S02]  /*42d0*/  ULOP3.LUT UR11, UR22, 0x400000, URZ, 0xfc, !UPT ;  /* 0x00400000160b7892 */ /* 0x000fe4000f8efc3f */
[----:B------:R-:W-:Y:S02]  /*42e0*/  UIADD3 UR21, UR13, 0x80, URZ ;  /* 0x000000800d157890 */ /* 0x000fe4000fffe03f */
[----:B------:R-:W-:Y:S02]  /*42f0*/  ULOP3.LUT UR22, UR22, 0x80000, URZ, 0xfc, !UPT ;  /* 0x0008000016167892 */ /* 0x000fe4000f8efc3f */
[----:B------:R-:W-:Y:S01]  /*4300*/  UIMAD UR23, UR23, 0x180, UR21 ;  /* 0x00000180171778a4 */ /* 0x000fe2000f8e0215 */
[----:B------:R-:W-:Y:S01]  /*4310*/  UMOV UR16, UR11 ;  /* 0x0000000b00107c82 */ /* 0x000fe20008000000 */
[----:B------:R-:W-:Y:S01]  /*4320*/  UIMAD UR21, UR4, 0x180, UR21 ;  /* 0x00000180041578a4 */ /* 0x000fe2000f8e0215 */
[----:B------:R-:W-:Y:S01]  /*4330*/  HGMMA.64x16x16.F32 R40, gdesc[UR16].tnspA.tnspB, RZ, !UPT, gsb0 ;  /* 0x60200000102879f0 */ /* 0x000fe2000c0008ff */
[----:B------:R-:W-:Y:S01]  /*4340*/  UMOV UR19, 0xc0000010 ;  /* 0xc000001000137882 */ /* 0x000fe20000000000 */
[----:B------:R-:W-:-:S02]  /*4350*/  UIADD3 UR28, UR23, 0x80, URZ ;  /* 0x00000080171c7890 */ /* 0x000fc4000fffe03f */
[----:B------:R-:W-:Y:S01]  /*4360*/  UMOV UR18, UR23 ;  /* 0x0000001700127c82 */ /* 0x000fe20008000000 */
[----:B------:R-:W-:Y:S02]  /*4370*/  UIADD3 UR31, UR23, 0xa0, URZ ;  /* 0x000000a0171f7890 */ /* 0x000fe4000fffe03f */
[----:B------:R-:W-:Y:S02]  /*4380*/  UIMAD UR5, UR5, 0x180, UR12 ;  /* 0x00000180050578a4 */ /* 0x000fe4000f8e020c */
[----:B------:R-:W-:Y:S02]  /*4390*/  UISETP.NE.AND UP0, UPT, UR25, 0x3, UPT ;  /* 0x000000031900788c */ /* 0x000fe4000bf05270 */
[----:B------:R-:W-:-:S04]  /*43a0*/  UIADD3 UR12, UR5, 0x80, URZ ;  /* 0x00000080050c7890 */ /* 0x000fc8000fffe03f */
[----:B------:R-:W-:Y:S01]  /*43b0*/  PLOP3.LUT P1, PT, PT, PT, UP0, 0x80, 0x0 ;  /* 0x000000000000781c */ /* 0x000fe20003f2f008 */
[----:B------:R-:W-:Y:S02]  /*43c0*/  WARPGROUP.DEPBAR.LE gsb0, 0x0 ;  /* 0x00008000000079c5 */ /* 0x000fe40000010000 */
[----:B------:R-:W-:-:S06]  /*43d0*/  WARPGROUP.ARRIVE ;  /* 0x00000000000079c5 */ /* 0x000fcc0000000000 */
[----:B------:R-:W-:Y:S01]  /*43e0*/  HGMMA.64x16x16.F32 R32, gdesc[UR16].tnspA.tnspB, RZ, !UPT, gsb0 ;  /* 0x60200000102079f0 */ /* 0x000fe2000c0008ff */
[----:B------:R-:W-:Y:S01]  /*43f0*/  UMOV UR18, UR28 ;  /* 0x0000001c00127c82 */ /* 0x000fe20008000000 */
[----:B------:R-:W-:Y:S01]  /*4400*/  UMOV UR19, 0xc0000010 ;  /* 0xc000001000137882 */ /* 0x000fe20000000000 */
[----:B------:R-:W-:Y:S01]  /*4410*/  UIADD3 UR28, UR23, 0x20, URZ ;  /* 0x00000020171c7890 */ /* 0x000fe2000fffe03f */
[----:B------:R-:W-:Y:S02]  /*4420*/  WARPGROUP.DEPBAR.LE gsb0, 0x0 ;  /* 0x00008000000079c5 */ /* 0x000fe40000010000 */
[----:B------:R-:W-:-:S06]  /*4430*/  WARPGROUP.ARRIVE ;  /* 0x00000000000079c5 */ /* 0x000fcc0000000000 */
[----:B------:R-:W-:Y:S01]  /*4440*/  HGMMA.64x16x16.F32 R24, gdesc[UR16].tnspA.tnspB, RZ, !UPT, gsb0 ;  /* 0x60200000101879f0 */ /* 0x000fe2000c0008ff */
[----:B------:R-:W-:Y:S02]  /*4450*/  UIADD3 UR18, UR23, -0x60, URZ ;  /* 0xffffffa017127890 */ /* 0x000fe4000fffe03f */
[----:B------:R-:W-:Y:S01]  /*4460*/  UIADD3 UR16, UR11, 0x80, URZ ;  /* 0x000000800b107890 */ /* 0x000fe2000fffe03f */
[----:B------:R-:W-:Y:S01]  /*4470*/  UMOV UR19, 0xc0000010 ;  /* 0xc000001000137882 */ /* 0x000fe20000000000 */
[----:B------:R-:W-:Y:S01]  /*4480*/  UMOV UR17, 0x8 ;  /* 0x0000000800117882 */ /* 0x000fe20000000000 */
[----:B------:R-:W-:Y:S02]  /*4490*/  WARPGROUP.DEPBAR.LE gsb0, 0x0 ;  /* 0x00008000000079c5 */ /* 0x000fe40000010000 */
[----:B------:R-:W-:-:S06]  /*44a0*/  WARPGROUP.ARRIVE ;  /* 0x00000000000079c5 */ /* 0x000fcc0000000000 */
[----:B------:R-:W-:Y:S01]  /*44b0*/  HGMMA.64x16x16.F32 R40, gdesc[UR16].tnspA.tnspB, R40, gsb0 ;  /* 0x60200000102879f0 */ /* 0x000fe20008000828 */
[----:B------:R-:W-:Y:S01]  /*44c0*/  UMOV UR18, UR28 ;  /* 0x0000001c00127c82 */ /* 0x000fe20008000000 */
[----:B------:R-:W-:Y:S01]  /*44d0*/  UMOV UR19, 0xc0000010 ;  /* 0xc000001000137882 */ /* 0x000fe20000000000 */
[----:B------:R-:W-:Y:S01]  /*44e0*/  UIADD3 UR28, UR23, 0x40, URZ ;  /* 0x00000040171c7890 */ /* 0x000fe2000fffe03f */
        /* <DEDUP_REMOVED lines=24> */
[----:B------:R-:W-:Y:S02]  /*4670*/  WARPGROUP.DEPBAR.LE gsb0, 0x0 ;  /* 0x00008000000079c5 */ /* 0x000fe40000010000 */
[----:B------:R-:W-:-:S06]  /*4680*/  WARPGROUP.ARRIVE ;  /* 0x00000000000079c5 */ /* 0x000fcc0000000000 */
[----:B------:R-:W-:Y:S01]  /*4690*/  HGMMA.64x16x16.F32 R24, gdesc[UR16].tnspA.tnspB, R24, gsb0 ;  /* 0x60200000101879f0 */ /* 0x000fe20008000818 */
[----:B------:R-:W-:Y:S02]  /*46a0*/  UIADD3 UR18, UR23, -0x20, URZ ;  /* 0xffffffe017127890 */ /* 0x000fe4000fffe03f */
[----:B------:R-:W-:Y:S01]  /*46b0*/  UIADD3 UR16, UR11, 0x180, URZ ;  /* 0x000001800b107890 */ /* 0x000fe2000fffe03f */
[----:B------:R-:W-:Y:S01]  /*46c0*/  UMOV UR19, 0xc0000010 ;  /* 0xc000001000137882 */ /* 0x000fe20000000000 */
        /* <DEDUP_REMOVED lines=16> */
[----:B------:R-:W-:Y:S02]  /*47d0*/  UIMAD UR18, UR4, 0x180, UR13 ;  /* 0x00000180041278a4 */ /* 0x000fe4000f8e020d */
        /* <DEDUP_REMOVED lines=59> */
[----:B------:R-:W-:Y:S02]  /*4b90*/  UIADD3 UR11, UR21, 0x60, URZ ;  /* 0x00000060150b7890 */ /* 0x000fe4000fffe03f */
        /* <DEDUP_REMOVED lines=86> */
[----:B------:R-:W-:-:S04]  /*5100*/  USHF.L.U32 UR5, UR37, 0x1, URZ ;  /* 0x0000000125057899 */ /* 0x000fc8000800063f */
[----:B------:R-:W-:-:S04]  /*5110*/  ULOP3.LUT UR10, UR5, 0xfffffffe, UR10, 0xe2, !UPT ;  /* 0xfffffffe050a7892 */ /* 0x000fc8000f8ee20a */
[----:B------:R-:W-:Y:S01]  /*5120*/  ULEA UR9, UR10, UR9, 0x3 ;  /* 0x000000090a097291 */ /* 0x000fe2000f8e183f */
[----:B------:R-:W-:Y:S02]  /*5130*/  WARPGROUP.DEPBAR.LE gsb0, 0x0 ;  /* 0x00008000000079c5 */ /* 0x000fe40000010000 */
[----:B------:R-:W-:-:S06]  /*5140*/  WARPGROUP.ARRIVE ;  /* 0x00000000000079c5 */ /* 0x000fcc0000000000 */
[----:B------:R-:W-:Y:S03]  /*5150*/  HGMMA.64x16x16.F32 R112, gdesc[UR16].tnspB, R112, gsb0 ;  /* 0x40200000107079f0 */ /* 0x000fe60008000870 */
[----:B------:R-:W-:Y:S02]  /*5160*/  WARPGROUP.DEPBAR.LE gsb0, 0x0 ;  /* 0x00008000000079c5 */ /* 0x000fe40000010000 */
[----:B------:R-:W-:Y:S01]  /*5170*/  SYNCS.ARRIVE.TRANS64.A1T0 RZ, [UR9], RZ ;  /* 0x000000ffffff79a7 */ /* 0x000fe20008100009 */
[----:B------:R-:W-:Y:S05]  /*5180*/  @!P1 BRA `(.L_x_33) ;  /* 0x0000000000049947 */ /* 0x000fea0003800000 */
[----:B------:R-:W-:Y:S01]  /*5190*/  BPT.TRAP 0x1 ;  /* 0x000000040000795c */ /* 0x000fe20000300000 */
.L_x_33:
[----:B------:R-:W-:Y:S02]  /*51a0*/  LEA R51, R163, UR36, 0x3 ;  /* 0x00000024a3337c11 */ /* 0x000fe4000f8e18ff */
[----:B-1----:R-:W-:-:S04]  /*51b0*/  SHF.L.U32 R2, R154, 0x1f, RZ ;  /* 0x0000001f9a027819 */ /* 0x002fc800000006ff */
[----:B------:R-:W1:Y:S02]  /*51c0*/  SYNCS.PHASECHK.TRANS64.TRYWAIT P2, [R51+URZ+0x16490], R2 ;  /* 0x01649002330075a7 */ /* 0x000e64000804017f */
[----:B-1----:R-:W-:Y:S05]  /*51d0*/  @!P2 BRA `(.L_x_34) ;  /* 0x000000580014a947 */ /* 0x002fea0003800000 */
.L_x_138:
[----:B------:R-:W2:Y:S01]  /*51e0*/  S2UR UR5, SR_SWINHI ;  /* 0x00000000000579c3 */ /* 0x000ea20000002f00 */
[----:B-1----:R-:W-:-:S05]  /*51f0*/  IMAD R2, R163, 0xc00, RZ ;  /* 0x00000c00a3027824 */ /* 0x002fca00078e02ff */
[----:B------:R-:W-:Y:S02]  /*5200*/  SHF.R.S32.HI R4, RZ, 0x1f, R2 ;  /* 0x0000001fff047819 */ /* 0x000fe40000011402 */
[----:B------:R-:W-:-:S04]  /*5210*/  IADD3 R2, P2, R161, R2, RZ ;  /* 0x00000002a1027210 */ /* 0x000fc80007f5e0ff */
[----:B------:R-:W-:Y:S01]  /*5220*/  LEA.HI.X.SX32 R3, R161, R4, 0x1, P2 ;  /* 0x00000004a1037211 */ /* 0x000fe200010f0eff */
[----:B------:R-:W-:Y:S01]  /*5230*/  UMOV UR10, UR36 ;  /* 0x00000024000a7c82 */ /* 0x000fe20008000000 */
[----:B--2---:R-:W-:Y:S01]  /*5240*/  UMOV UR11, UR5 ;  /* 0x00000005000b7c82 */ /* 0x004fe20008000000 */
[----:B------:R-:W-:-:S04]  /*5250*/  LEA R49, P2, R2, UR10, 0x2 ;  /* 0x0000000a02317c11 */ /* 0x000fc8000f8410ff */
[----:B------:R-:W-:Y:S02]  /*5260*/  LEA.HI.X R50, R2, UR11, R3, 0x2, P2 ;  /* 0x0000000b02327c11 */ /* 0x000fe400090f1403 */
[C---:B------:R-:W-:Y:S02]  /*5270*/  IADD3 R3, P4, R49.reuse, 0x10000, RZ ;  /* 0x0001000031037810 */ /* 0x040fe40007f9e0ff */
[----:B------:R-:W-:Y:S02]  /*5280*/  IADD3 R5, P3, R49, 0x10600, RZ ;  /* 0x0001060031057810 */ /* 0x000fe40007f7e0ff */
[----:B------:R-:W-:Y:S02]  /*5290*/  LOP3.LUT R2, R3, 0x180, RZ, 0xc0, !PT ;  /* 0x0000018003027812 */ /* 0x000fe400078ec0ff */
[----:B------:R-:W-:Y:S02]  /*52a0*/  LOP3.LUT R4, R5, 0x180, RZ, 0xc0, !PT ;  /* 0x0000018005047812 */ /* 0x000fe400078ec0ff */
[----:B------:R-:W-:-:S02]  /*52b0*/  SHF.R.U64 R2, R2, 0x3, RZ ;  /* 0x0000000302027819 */ /* 0x000fc400000012ff */
[----:B------:R-:W-:Y:S02]  /*52c0*/  SHF.R.U64 R4, R4, 0x3, RZ ;  /* 0x0000000304047819 */ /* 0x000fe400000012ff */
[C---:B------:R-:W-:Y:S02]  /*52d0*/  IADD3 R7, P2, R49.reuse, 0x10020, RZ ;  /* 0x0001002031077810 */ /* 0x040fe40007f5e0ff */
[C---:B------:R-:W-:Y:S02]  /*52e0*/  IADD3 R9, P6, R49.reuse, 0x10620, RZ ;  /* 0x0001062031097810 */ /* 0x040fe40007fde0ff */
[----:B------:R-:W-:Y:S01]  /*52f0*/  LOP3.LUT R2, R2, R3, RZ, 0x3c, !PT ;  /* 0x0000000302027212 */ /* 0x000fe200078e3cff */
[--C-:B------:R-:W-:Y:S01]  /*5300*/  IMAD.X R3, RZ, RZ, R50.reuse, P4 ;  /* 0x000000ffff037224 */ /* 0x100fe200020e0632 */
[----:B------:R-:W-:Y:S01]  /*5310*/  LOP3.LUT R4, R4, R5, RZ, 0x3c, !PT ;  /* 0x0000000504047212 */ /* 0x000fe200078e3cff */
[----:B------:R-:W-:Y:S01]  /*5320*/  IMAD.X R5, RZ, RZ, R50, P3 ;  /* 0x000000ffff057224 */ /* 0x000fe200018e0632 */
[----:B------:R-:W-:-:S02]  /*5330*/  IADD3 R11, P5, R49, 0x10200, RZ ;  /* 0x00010200310b7810 */ /* 0x000fc40007fbe0ff */
[----:B------:R-:W-:Y:S01]  /*5340*/  IADD3 R13, P4, R49, 0x10800, RZ ;  /* 0x00010800310d7810 */ /* 0x000fe20007f9e0ff */
[----:B------:R1:W-:Y:S01]  /*5350*/  ST.E desc[UR14][R2.64], R40 ;  /* 0x0000002802007985 */ /* 0x0003e2000c10190e */
[----:B------:R-:W-:Y:S02]  /*5360*/  LOP3.LUT R6, R7, 0x180, RZ, 0xc0, !PT ;  /* 0x0000018007067812 */ /* 0x000fe400078ec0ff */
[----:B------:R-:W-:Y:S01]  /*5370*/  IADD3 R15, P3, R49, 0x10220, RZ ;  /* 0x00010220310f7810 */ /* 0x000fe20007f7e0ff */
[----:B------:R1:W-:Y:S01]  /*5380*/  ST.E desc[UR14][R2.64+0x4], R41 ;  /* 0x0000042902007985 */ /* 0x0003e2000c10190e */
[----:B------:R-:W-:Y:S02]  /*5390*/  LOP3.LUT R8, R9, 0x180, RZ, 0xc0, !PT ;  /* 0x0000018009087812 */ /* 0x000fe400078ec0ff */
[----:B------:R-:W-:Y:S01]  /*53a0*/  LOP3.LUT R10, R11, 0x180, RZ, 0xc0, !PT ;  /* 0x000001800b0a7812 */ /* 0x000fe200078ec0ff */
[----:B------:R1:W-:Y:S01]  /*53b0*/  ST.E desc[UR14][R4.64], R42 ;  /* 0x0000002a04007985 */ /* 0x0003e2000c10190e */
[----:B------:R-:W-:-:S02]  /*53c0*/  LOP3.LUT R12, R13, 0x180, RZ, 0xc0, !PT ;  /* 0x000001800d0c7812 */ /* 0x000fc400078ec0ff */
[----:B------:R-:W-:Y:S01]  /*53d0*/  SHF.R.U64 R6, R6, 0x3, RZ ;  /* 0x0000000306067819 */ /* 0x000fe200000012ff */
[----:B------:R1:W-:Y:S01]  /*53e0*/  ST.E desc[UR14][R4.64+0x4], R43 ;  /* 0x0000042b04007985 */ /* 0x0003e2000c10190e */
[----:B------:R-:W-:Y:S02]  /*53f0*/  LOP3.LUT R14, R15, 0x180, RZ, 0xc0, !PT ;  /* 0x000001800f0e7812 */ /* 0x000fe400078ec0ff */
[----:B------:R-:W-:Y:S02]  /*5400*/  SHF.R.U64 R8, R8, 0x3, RZ ;  /* 0x0000000308087819 */ /* 0x000fe400000012ff */
[----:B------:R-:W-:Y:S02]  /*5410*/  SHF.R.U64 R10, R10, 0x3, RZ ;  /* 0x000000030a0a7819 */ /* 0x000fe400000012ff */
[----:B------:R-:W-:Y:S02]  /*5420*/  SHF.R.U64 R12, R12, 0x3, RZ ;  /* 0x000000030c0c7819 */ /* 0x000fe400000012ff */
[----:B------:R-:W-:Y:S01]  /*5430*/  LOP3.LUT R6, R6, R7, RZ, 0x3c, !PT ;  /* 0x0000000706067212 */ /* 0x000fe200078e3cff */
[----:B------:R-:W-:Y:S01]  /*5440*/  IMAD.X R7, RZ, RZ, R50, P2 ;  /* 0x000000ffff077224 */ /* 0x000fe200010e0632 */
[----:B------:R-:W-:-:S02]  /*5450*/  SHF.R.U64 R14, R14, 0x3, RZ ;  /* 0x000000030e0e7819 */ /* 0x000fc400000012ff */
[----:B------:R-:W-:Y:S01]  /*5460*/  LOP3.LUT R8, R8, R9, RZ, 0x3c, !PT ;  /* 0x0000000908087212 */ /* 0x000fe200078e3cff */
[--C-:B------:R-:W-:Y:S01]  /*5470*/  IMAD.X R9, RZ, RZ, R50.reuse, P6 ;  /* 0x000000ffff097224 */ /* 0x100fe200030e0632 */
[C---:B------:R-:W-:Y:S01]  /*5480*/  IADD3 R17, P2, R49.reuse, 0x10820, RZ ;  /* 0x0001082031117810 */ /* 0x040fe20007f5e0ff */
[----:B------:R1:W-:Y:S01]  /*5490*/  ST.E desc[UR14][R6.64], R44 ;  /* 0x0000002c06007985 */ /* 0x0003e2000c10190e */
[----:B------:R-:W-:Y:S01]  /*54a0*/  LOP3.LUT R10, R10, R11, RZ, 0x3c, !PT ;  /* 0x0000000b0a0a7212 */ /* 0x000fe200078e3cff */
[--C-:B------:R-:W-:Y:S01]  /*54b0*/  IMAD.X R11, RZ, RZ, R50.reuse, P5 ;  /* 0x000000ffff0b7224 */ /* 0x100fe200028e0632 */
[----:B------:R-:W-:Y:S01]  /*54c0*/  LOP3.LUT R12, R12, R13, RZ, 0x3c, !PT ;  /* 0x0000000d0c0c7212 */ /* 0x000fe200078e3cff */
[--C-:B------:R-:W-:Y:S01]  /*54d0*/  IMAD.X R13, RZ, RZ, R50.reuse, P4 ;  /* 0x000000ffff0d7224 */ /* 0x100fe200020e0632 */
[C---:B------:R-:W-:Y:S01]  /*54e0*/  IADD3 R19, P6, R49.reuse, 0x10400, RZ ;  /* 0x0001040031137810 */ /* 0x040fe20007fde0ff */
[----:B------:R1:W-:Y:S01]  /*54f0*/  ST.E desc[UR14][R6.64+0x4], R45 ;  /* 0x0000042d06007985 */ /* 0x0003e2000c10190e */
[----:B------:R-:W-:Y:S01]  /*5500*/  LOP3.LUT R14, R14, R15, RZ, 0x3c, !PT ;  /* 0x0000000f0e0e7212 */ /* 0x000fe200078e3cff */
[----:B------:R-:W-:Y:S01]  /*5510*/  IMAD.X R15, RZ, RZ, R50, P3 ;  /* 0x000000ffff0f7224 */ /* 0x000fe200018e0632 */
[C---:B------:R-:W-:Y:S01]  /*5520*/  IADD3 R21, P5, R49.reuse, 0x10a00, RZ ;  /* 0x00010a0031157810 */ /* 0x040fe20007fbe0ff */
[----:B------:R1:W-:Y:S01]  /*5530*/  ST.E desc[UR14][R8.64], R46 ;  /* 0x0000002e08007985 */ /* 0x0003e2000c10190e */
[----:B------:R-:W-:-:S02]  /*5540*/  IADD3 R23, P4, R49, 0x10420, RZ ;  /* 0x0001042031177810 */ /* 0x000fc40007f9e0ff */
[----:B------:R-:W-:Y:S01]  /*5550*/  LOP3.LUT R16, R17, 0x180, RZ, 0xc0, !PT ;  /* 0x0000018011107812 */ /* 0x000fe200078ec0ff */
[----:B------:R1:W-:Y:S01]  /*5560*/  ST.E desc[UR14][R8.64+0x4], R47 ;  /* 0x0000042f08007985 */ /* 0x0003e2000c10190e */
[----:B------:R-:W-:Y:S02]  /*5570*/  IADD3 R49, P3, R49, 0x10a20, RZ ;  /* 0x00010a2031317810 */ /* 0x000fe40007f7e0ff */
[----:B------:R-:W-:Y:S01]  /*5580*/  LOP3.LUT R18, R19, 0x180, RZ, 0xc0, !PT ;  /* 0x0000018013127812 */ /* 0x000fe200078ec0ff */
[----:B------:R1:W-:Y:S01]  /*5590*/  ST.E desc[UR14][R10.64], R32 ;  /* 0x000000200a007985 */ /* 0x0003e2000c10190e */
[----:B------:R-:W-:Y:S02]  /*55a0*/  LOP3.LUT R20, R21, 0x180, RZ, 0xc0, !PT ;  /* 0x0000018015147812 */ /* 0x000fe400078ec0ff */
[----:B------:R-:W-:Y:S01]  /*55b0*/  LOP3.LUT R22, R23, 0x180, RZ, 0xc0, !PT ;  /* 0x0000018017167812 */ /* 0x000fe200078ec0ff */
[----:B------:R1:W-:Y:S01]  /*55c0*/  ST.E desc[UR14][R10.64+0x4], R33 ;  /* 0x000004210a007985 */ /* 0x0003e2000c10190e */
[----:B------:R-:W-:-:S02]  /*55d0*/  SHF.R.U64 R16, R16, 0x3, RZ ;  /* 0x0000000310107819 */ /* 0x000fc400000012ff */
[----:B------:R-:W-:Y:S01]  /*55e0*/  LOP3.LUT R48, R49, 0x180, RZ, 0xc0, !PT ;  /* 0x0000018031307812 */ /* 0x000fe200078ec0ff */
[----:B------:R1:W-:Y:S01]  /*55f0*/  ST.E desc[UR14][R12.64], R34 ;  /* 0x000000220c007985 */ /* 0x0003e2000c10190e */
[----:B------:R-:W-:Y:S02]  /*5600*/  SHF.R.U64 R18, R18, 0x3, RZ ;  /* 0x0000000312127819 */ /* 0x000fe400000012ff */
[----:B------:R-:W-:Y:S01]  /*5610*/  SHF.R.U64 R20, R20, 0x3, RZ ;  /* 0x0000000314147819 */ /* 0x000fe200000012ff */
[----:B------:R1:W-:Y:S01]  /*5620*/  ST.E desc[UR14][R12.64+0x4], R35 ;  /* 0x000004230c007985 */ /* 0x0003e2000c10190e */
[----:B------:R-:W-:Y:S02]  /*5630*/  SHF.R.U64 R22, R22, 0x3, RZ ;  /* 0x0000000316167819 */ /* 0x000fe400000012ff */
[----:B------:R-:W-:Y:S01]  /*5640*/  LOP3.LUT R16, R16, R17, RZ, 0x3c, !PT ;  /* 0x0000001110107212 */ /* 0x000fe200078e3cff */
[--C-:B------:R-:W-:Y:S01]  /*5650*/  IMAD.X R17, RZ, RZ, R50.reuse, P2 ;  /* 0x000000ffff117224 */ /* 0x100fe200010e0632 */
[----:B------:R-:W-:Y:S01]  /*5660*/  SHF.R.U64 R48, R48, 0x3, RZ ;  /* 0x0000000330307819 */ /* 0x000fe200000012ff */
[----:B------:R1:W-:Y:S01]  /*5670*/  ST.E desc[UR14][R14.64], R36 ;  /* 0x000000240e007985 */ /* 0x0003e2000c10190e */
[----:B------:R-:W-:Y:S01]  /*5680*/  LOP3.LUT R18, R18, R19, RZ, 0x3c, !PT ;  /* 0x0000001312127212 */ /* 0x000fe200078e3cff */
[--C-:B------:R-:W-:Y:S01]  /*5690*/  IMAD.X R19, RZ, RZ, R50.reuse, P6 ;  /* 0x000000ffff137224 */ /* 0x100fe200030e0632 */
[----:B------:R-:W-:Y:S01]  /*56a0*/  LOP3.LUT R20, R20, R21, RZ, 0x3c, !PT ;  /* 0x0000001514147212 */ /* 0x000fe200078e3cff */
[--C-:B------:R-:W-:Y:S01]  /*56b0*/  IMAD.X R21, RZ, RZ, R50.reuse, P5 ;  /* 0x000000ffff157224 */ /* 0x100fe200028e0632 */
[----:B------:R-:W-:Y:S01]  /*56c0*/  LOP3.LUT R22, R22, R23, RZ, 0x3c, !PT ;  /* 0x0000001716167212 */ /* 0x000fe200078e3cff */
[--C-:B------:R-:W-:Y:S01]  /*56d0*/  IMAD.X R23, RZ, RZ, R50.reuse, P4 ;  /* 0x000000ffff177224 */ /* 0x100fe200020e0632 */
[----:B------:R-:W-:Y:S01]  /*56e0*/  LOP3.LUT R48, R48, R49, RZ, 0x3c, !PT ;  /* 0x0000003130307212 */ /* 0x000fe200078e3cff */
[----:B------:R1:W-:Y:S01]  /*56f0*/  ST.E desc[UR14][R14.64+0x4], R37 ;  /* 0x000004250e007985 */ /* 0x0003e2000c10190e */
[----:B------:R-:W-:-:S03]  /*5700*/  IMAD.X R49, RZ, RZ, R50, P3 ;  /* 0x000000ffff317224 */ /* 0x000fc600018e0632 */
[----:B------:R1:W-:Y:S04]  /*5710*/  ST.E desc[UR14][R16.64], R38 ;  /* 0x0000002610007985 */ /* 0x0003e8000c10190e */
        /* <DEDUP_REMOVED lines=8> */
[----:B------:R1:W-:Y:S01]  /*57a0*/  ST.E desc[UR14][R48.64+0x4], R31 ;  /* 0x0000041f30007985 */ /* 0x0003e2000c10190e */
[----:B------:R-:W-:Y:S01]  /*57b0*/  @!PT LDS RZ, [RZ] ;  /* 0x00000000fffff984 */ /* 0x000fe20000000800 */
[----:B------:R-:W-:Y:S01]  /*57c0*/  @!PT LDS RZ, [RZ] ;  /* 0x00000000fffff984 */ /* 0x000fe20000000800 */
[----:B------:R-:W-:Y:S01]  /*57d0*/  @!PT LDS RZ, [RZ] ;  /* 0x00000000fffff984 */ /* 0x000fe20000000800 */
[----:B------:R-:W-:Y:S01]  /*57e0*/  @!PT LDS RZ, [RZ] ;  /* 0x00000000fffff984 */ /* 0x000fe20000000800 */
[----:B------:R2:W-:Y:S06]  /*57f0*/  MEMBAR.ALL.CTA ;  /* 0x0000000000007992 */ /* 0x0005ec0000008000 */
[----:B--2---:R-:W2:Y:S01]  /*5800*/  FENCE.VIEW.ASYNC.S ;  /* 0x00000000000073c6 */ /* 0x004ea20000000000 */
[----:B------:R-:W-:Y:S05]  /*5810*/  @!P1 BRA `(.L_x_35) ;  /* 0x0000000000049947 */ /* 0x000fea0003800000 */
[----:B------:R-:W-:Y:S01]  /*5820*/  BPT.TRAP 0x1 ;  /* 0x000000040000795c */ /* 0x000fe20000300000 */
.L_x_35:
[----:B--2---:R3:W-:Y:S01]  /*5830*/  SYNCS.ARRIVE.TRANS64.A1T0 RZ, [R51+URZ+0x16480], RZ ;  /* 0x016480ff33ff79a7 */ /* 0x0047e2000810003f */
[----:B------:R-:W-:-:S04]  /*5840*/  UIADD3 UR37, UR37, 0x1, URZ ;  /* 0x0000000125257890 */ /* 0x000fc8000fffe03f */
[----:B------:R-:W-:-:S04]  /*5850*/  UISETP.NE.AND UP0, UPT, UR37, 0x2, UPT ;  /* 0x000000022500788c */ /* 0x000fc8000bf05270 */
[----:B------:R-:W-:Y:S02]  /*5860*/  USEL UR5, URZ, 0x1, UP0 ;  /* 0x000000013f057887 */ /* 0x000fe40008000000 */
[----:B------:R-:W-:-:S04]  /*5870*/  USEL UR37, UR37, URZ, UP0 ;  /* 0x0000003f25257287 */ /* 0x000fc80008000000 */
[----:B---3--:R-:W-:-:S08]  /*5880*/  LOP3.LUT R0, R0, UR5, RZ, 0x3c, !PT ;  /* 0x0000000500007c12 */ /* 0x008fd0000f8e3cff */
.L_x_31:
[C---:B-1----:R-:W-:Y:S01]  /*5890*/  VIADD R2, R163.reuse, 0x1 ;  /* 0x00000001a3027836 */ /* 0x042fe20000000000 */
[----:B------:R-:W-:-:S04]  /*58a0*/  ISETP.NE.AND P2, PT, R163, 0x1, PT ;  /* 0x00000001a300780c */ /* 0x000fc80003f45270 */
[C---:B------:R-:W-:Y:S02]  /*58b0*/  ISETP.NE.AND P1, PT, R2.reuse, 0x2, PT ;  /* 0x000000020200780c */ /* 0x040fe40003f25270 */
[----:B--2---:R-:W-:Y:S02]  /*58c0*/  SEL R3, RZ, 0x1, P2 ;  /* 0x00000001ff037807 */ /* 0x004fe40001000000 */
[----:B------:R-:W-:Y:S02]  /*58d0*/  SEL R163, R2, RZ, P1 ;  /* 0x000000ff02a37207 */ /* 0x000fe40000800000 */
[----:B------:R-:W-:Y:S01]  /*58e0*/  LOP3.LUT R154, R154, R3, RZ, 0x3c, !PT ;  /* 0x000000039a9a7212 */ /* 0x000fe200078e3cff */
[----:B------:R-:W-:Y:S06]  /*58f0*/  @!P0 BRA `(.L_x_36) ;  /* 0x0000000000048947 */ /* 0x000fec0003800000 */
[----:B------:R-:W-:Y:S01]  /*5900*/  BPT.TRAP 0x1 ;  /* 0x000000040000795c */ /* 0x000fe20000300000 */
.L_x_36:
[----:B------:R-:W-:Y:S02]  /*5910*/  UISETP.GT.U32.AND UP0, UPT, UR30, 0x1, UPT ;  /* 0x000000011e00788c */ /* 0x000fe4000bf04070 */
[----:B------:R-:W-:-:S04]  /*5920*/  ULEA UR5, UR24, UR36, 0x3 ;  /* 0x0000002418057291 */ /* 0x000fc8000f8e183f */
[----:B------:R-:W-:Y:S01]  /*5930*/  UIADD3 UR5, UR5, 0x16420, URZ ;  /* 0x0001642005057890 */ /* 0x000fe2000fffe03f */
[----:B------:R-:W-:-:S03]  /*5940*/  PLOP3.LUT P1, PT, PT, PT, UP0, 0x80, 0x0 ;  /* 0x000000000000781c */ /* 0x000fc60003f2f008 */
[----:B------:R-:W-:-:S09]  /*5950*/  UPRMT UR5, URZ, 0x654, UR5 ;  /* 0x000006543f057896 */ /* 0x000fd20008000005 */
[----:B------:R-:W-:Y:S01]  /*5960*/  SYNCS.ARRIVE.TRANS64.RED.A1T0 RZ, [UR5], RZ ;  /* 0x000000ffffff79a7 */ /* 0x000fe20008100405 */
[----:B------:R-:W-:Y:S05]  /*5970*/  @P1 BRA `(.L_x_37) ;  /* 0x0000000000041947 */ /* 0x000fea0003800000 */
[----:B------:R-:W-:Y:S01]  /*5980*/  BPT.TRAP 0x1 ;  /* 0x000000040000795c */ /* 0x000fe20000300000 */
.L_x_37:
[----:B------:R-:W-:-:S04]  /*5990*/  UIADD3 UR24, UR24, 0x1, URZ ;  /* 0x0000000118187890 */ /* 0x000fc8000fffe03f */
[----:B------:R-:W-:-:S04]  /*59a0*/  UISETP.NE.AND UP0, UPT, UR24, 0x4, UPT ;  /* 0x000000041800788c */ /* 0x000fc8000bf05270 */
[----:B------:R-:W-:Y:S01]  /*59b0*/  USEL UR24, UR24, URZ, UP0 ;  /* 0x0000003f18187287 */ /* 0x000fe20008000000 */
[----:B------:R-:W-:Y:S11]  /*59c0*/  @!P0 BRA `(.L_x_38) ;  /* 0x0000000000048947 */ /* 0x000ff60003800000 */
[----:B------:R-:W-:Y:S01]  /*59d0*/  BPT.TRAP 0x1 ;  /* 0x000000040000795c */ /* 0x000fe20000300000 */
.L_x_38:
[----:B------:R-:W-:-:S04]  /*59e0*/  ULEA UR5, UR24, UR36, 0x3 ;  /* 0x0000002418057291 */ /* 0x000fc8000f8e183f */
[----:B------:R-:W-:-:S04]  /*59f0*/  UIADD3 UR5, UR5, 0x16420, URZ ;  /* 0x0001642005057890 */ /* 0x000fc8000fffe03f */
[----:B------:R-:W-:-:S09]  /*5a00*/  UPRMT UR5, URZ, 0x654, UR5 ;  /* 0x000006543f057896 */ /* 0x000fd20008000005 */
[----:B------:R-:W-:Y:S01]  /*5a10*/  SYNCS.ARRIVE.TRANS64.RED.A1T0 RZ, [UR5], RZ ;  /* 0x000000ffffff79a7 */ /* 0x000fe20008100405 */
[----:B------:R-:W-:Y:S05]  /*5a20*/  @P1 BRA `(.L_x_39) ;  /* 0x0000000000041947 */ /* 0x000fea0003800000 */
[----:B------:R-:W-:Y:S01]  /*5a30*/  BPT.TRAP 0x1 ;  /* 0x000000040000795c */ /* 0x000fe20000300000 */
.L_x_39:
[----:B------:R-:W-:Y:S01]  /*5a40*/  UIADD3 UR5, UR8, 0x1, URZ ;  /* 0x0000000108057890 */ /* 0x000fe2000fffe03f */
[C---:B------:R-:W-:Y:S01]  /*5a50*/  ISETP.GT.AND P1, PT, R164.reuse, 0x1, PT ;  /* 0x00000001a400780c */ /* 0x040fe20003f24270 */
[----:B------:R-:W-:Y:S01]  /*5a60*/  UIADD3 UR24, UR24, 0x1, URZ ;  /* 0x0000000118187890 */ /* 0x000fe2000fffe03f */
[----:B------:R-:W-:Y:S01]  /*5a70*/  VIADD R164, R164, 0xffffffff ;  /* 0xffffffffa4a47836 */ /* 0x000fe20000000000 */
[----:B------:R-:W-:Y:S02]  /*5a80*/  UISETP.NE.AND UP0, UPT, UR5, 0x4, UPT ;  /* 0x000000040500788c */ /* 0x000fe4000bf05270 */
[----:B------:R-:W-:Y:S02]  /*5a90*/  UISETP.NE.AND UP1, UPT, UR24, 0x4, UPT ;  /* 0x000000041800788c */ /* 0x000fe4000bf25270 */
[----:B------:R-:W-:Y:S02]  /*5aa0*/  USEL UR8, URZ, 0x1, UP0 ;  /* 0x000000013f087887 */ /* 0x000fe40008000000 */
[----:B------:R-:W-:-:S02]  /*5ab0*/  USEL UR24, UR24, URZ, UP1 ;  /* 0x0000003f18187287 */ /* 0x000fc40008800000 */
[----:B------:R-:W-:Y:S02]  /*5ac0*/  USEL UR5, UR5, URZ, UP0 ;  /* 0x0000003f05057287 */ /* 0x000fe40008000000 */
[----:B------:R-:W-:Y:S01]  /*5ad0*/  LOP3.LUT R165, R165, UR8, RZ, 0x3c, !PT ;  /* 0x00000008a5a57c12 */ /* 0x000fe2000f8e3cff */
[----:B------:R-:W-:Y:S09]  /*5ae0*/  @P1 BRA `(.L_x_40) ;  /* 0xffffffb800101947 */ /* 0x000ff2000383ffff */
.L_x_18:
[----:B------:R-:W-:Y:S05]  /*5af0*/  @!P0 BRA `(.L_x_41) ;  /* 0x0000000000048947 */ /* 0x000fea0003800000 */
[----:B-1----:R-:W-:Y:S01]  /*5b00*/  BPT.TRAP 0x1 ;  /* 0x000000040000795c */ /* 0x002fe20000300000 */
.L_x_41:
[----:B------:R-:W-:Y:S02]  /*5b10*/  UISETP.GT.U32.AND UP0, UPT, UR30, 0x1, UPT ;  /* 0x000000011e00788c */ /* 0x000fe4000bf04070 */
[----:B------:R-:W-:-:S04]  /*5b20*/  UIADD3 UR4, UR26, 0x16460, URZ ;  /* 0x000164601a047890 */ /* 0x000fc8000fffe03f */
[----:B------:R-:W-:Y:S01]  /*5b30*/  PLOP3.LUT P1, PT, PT, PT, UP0, 0x80, 0x0 ;  /* 0x000000000000781c */ /* 0x000fe20003f2f008 */
[----:B------:R-:W-:-:S09]  /*5b40*/  UPRMT UR4, URZ, 0x654, UR4 ;  /* 0x000006543f047896 */ /* 0x000fd20008000004 */
[----:B------:R-:W-:Y:S03]  /*5b50*/  SYNCS.ARRIVE.TRANS64.RED.A1T0 RZ, [UR4], RZ ;  /* 0x000000ffffff79a7 */ /* 0x000fe60008100404 */
[----:B------:R-:W-:Y:S05]  /*5b60*/  @P1 BRA `(.L_x_42) ;  /* 0x0000000000041947 */ /* 0x000fea0003800000 */
[----:B-1----:R-:W-:Y:S01]  /*5b70*/  BPT.TRAP 0x1 ;  /* 0x000000040000795c */ /* 0x002fe20000300000 */
.L_x_42:
[----:B------:R-:W-:Y:S05]  /*5b80*/  @!P0 BRA `(.L_x_43) ;  /* 0x0000000000048947 */ /* 0x000fea0003800000 */
[----:B-1----:R-:W-:Y:S01]  /*5b90*/  BPT.TRAP 0x1 ;  /* 0x000000040000795c */ /* 0x002fe20000300000 */
.L_x_43:
[----:B------:R-:W-:-:S04]  /*5ba0*/  UIADD3 UR26, UR26, 0x16468, URZ ;  /* 0x000164681a1a7890 */ /* 0x000fc8000fffe03f */
[----:B------:R-:W-:-:S09]  /*5bb0*/  UPRMT UR26, URZ, 0x654, UR26 ;  /* 0x000006543f1a7896 */ /* 0x000fd2000800001a */
[----:B------:R-:W-:Y:S01]  /*5bc0*/  SYNCS.ARRIVE.TRANS64.RED.A1T0 RZ, [UR26], RZ ;  /* 0x000000ffffff79a7 */ /* 0x000fe2000810041a */
[----:B------:R-:W-:Y:S05]  /*5bd0*/  @P1 BRA `(.L_x_44) ;  /* 0x0000000000041947 */ /* 0x000fea0003800000 */
[----:B-1----:R-:W-:Y:S01]  /*5be0*/  BPT.TRAP 0x1 ;  /* 0x000000040000795c */ /* 0x002fe20000300000 */
.L_x_44:
[----:B------:R-:W-:-:S04]  /*5bf0*/  ULOP3.LUT UR29, UR29, 0x2, URZ, 0xfc, !UPT ;  /* 0x000000021d1d7892 */ /* 0x000fc8000f8efc3f */
[----:B------:R-:W-:-:S06]  /*5c00*/  UISETP.NE.AND UP0, UPT, UR29, 0x3, UPT ;  /* 0x000000031d00788c */ /* 0x000fcc000bf05270 */
[----:B------:R-:W-:-:S13]  /*5c10*/  PLOP3.LUT P1, PT, PT, PT, UP0, 0x80, 0x0 ;  /* 0x000000000000781c */ /* 0x000fda0003f2f008 */
[----:B------:R-:W-:Y:S05]  /*5c20*/  @!P1 BRA `(.L_x_45) ;  /* 0x0000000000049947 */ /* 0x000fea0003800000 */
[----:B-1----:R-:W-:Y:S01]  /*5c30*/  BPT.TRAP 0x1 ;  /* 0x000000040000795c */ /* 0x002fe20000300000 */
.L_x_45:
[----:B------:R-:W-:Y:S02]  /*5c40*/  LEA R3, R163, UR36, 0x3 ;  /* 0x00000024a3037c11 */ /* 0x000fe4000f8e18ff */
[----:B------:R-:W-:-:S04]  /*5c50*/  SHF.L.U32 R2, R154, 0x1f, RZ ;  /* 0x0000001f9a027819 */ /* 0x000fc800000006ff */
[----:B------:R-:W2:Y:S02]  /*5c60*/  SYNCS.PHASECHK.TRANS64.TRYWAIT P0, [R3+URZ+0x16490], R2 ;  /* 0x01649002030075a7 */ /* 0x000ea4000800017f */
[----:B--2---:R-:W-:Y:S05]  /*5c70*/  @!P0 BRA `(.L_x_46) ;  /* 0x0000004c00808947 */ /* 0x004fea0003800000 */
.L_x_139:
[----:B------:R-:W-:Y:S05]  /*5c80*/  @!P1 BRA `(.L_x_47) ;  /* 0x0000000000049947 */ /* 0x000fea0003800000 */
[----:B-1----:R-:W-:Y:S01]  /*5c90*/  BPT.TRAP 0x1 ;  /* 0x000000040000795c */ /* 0x002fe20000300000 */
.L_x_47:
[----:B------:R-:W-:-:S05]  /*5ca0*/  VIADD R163, R163, 0x1 ;  /* 0x00000001a3a37836 */ /* 0x000fca0000000000 */
[----:B------:R-:W-:-:S04]  /*5cb0*/  ISETP.NE.AND P0, PT, R163, 0x2, PT ;  /* 0x00000002a300780c */ /* 0x000fc80003f05270 */
[----:B--2---:R-:W-:Y:S02]  /*5cc0*/  SEL R3, RZ, 0x1, P0 ;  /* 0x00000001ff037807 */ /* 0x004fe40000000000 */
[----:B------:R-:W-:Y:S02]  /*5cd0*/  SEL R163, R163, RZ, P0 ;  /* 0x000000ffa3a37207 */ /* 0x000fe40000000000 */
[----:B------:R-:W-:Y:S02]  /*5ce0*/  LOP3.LUT R2, R154, R3, RZ, 0x3c, !PT ;  /* 0x000000039a027212 */ /* 0x000fe400078e3cff */
[----:B------:R-:W-:Y:S02]  /*5cf0*/  LEA R163, R163, UR36, 0x3 ;  /* 0x00000024a3a37c11 */ /* 0x000fe4000f8e18ff */
[----:B------:R-:W-:-:S04]  /*5d00*/  SHF.L.U32 R2, R2, 0x1f, RZ ;  /* 0x0000001f02027819 */ /* 0x000fc800000006ff */
[----:B------:R-:W2:Y:S02]  /*5d10*/  SYNCS.PHASECHK.TRANS64.TRYWAIT P0, [R163+URZ+0x16490], R2 ;  /* 0x01649002a30075a7 */ /* 0x000ea4000800017f */
[----:B--2---:R-:W-:Y:S05]  /*5d20*/  @!P0 BRA `(.L_x_48) ;  /* 0x0000004c00688947 */ /* 0x004fea0003800000 */
.L_x_140:
[----:B------:R-:W-:Y:S01]  /*5d30*/  ULEA UR4, UR37, UR38, 0x1 ;  /* 0x0000002625047291 */ /* 0x000fe2000f8e083f */
[----:B--2---:R-:W-:Y:S02]  /*5d40*/  SHF.L.U32 R2, R0, 0x1f, RZ ;  /* 0x0000001f00027819 */ /* 0x004fe400000006ff */
[----:B------:R-:W-:Y:S01]  /*5d50*/  MOV R0, RZ ;  /* 0x000000ff00007202 */ /* 0x000fe20000000f00 */
[----:B------:R-:W-:-:S03]  /*5d60*/  ULEA UR4, UR4, UR36, 0x3 ;  /* 0x0000002404047291 */ /* 0x000fc6000f8e183f */
[----:B------:R-:W-:-:S06]  /*5d70*/  LOP3.LUT P1, RZ, R0, 0x9f, RZ, 0xc0, !PT ;  /* 0x0000009f00ff7812 */ /* 0x000fcc000782c0ff */
[----:B------:R-:W2:Y:S02]  /*5d80*/  SYNCS.PHASECHK.TRANS64.TRYWAIT P0, [UR4+0x164a0], R2 ;  /* 0x0164a002ff0075a7 */ /* 0x000ea40008000144 */
[----:B--2---:R-:W-:Y:S05]  /*5d90*/  @!P0 BRA `(.L_x_49) ;  /* 0x0000004c00608947 */ /* 0x004fea0003800000 */
.L_x_141:
[----:B------:R-:W-:Y:S05]  /*5da0*/  @!P1 BRA `(.L_x_50) ;  /* 0x0000000000409947 */ /* 0x000fea0003800000 */
[----:B------:R-:W-:Y:S01]  /*5db0*/  MOV R0, 0x0 ;  /* 0x0000000000007802 */ /* 0x000fe20000000f00 */
[----:B------:R-:W-:Y:S01]  /*5dc0*/  ULDC.64 UR4, c[0x4][0x70] ;  /* 0x01001c0000047ab9 */ /* 0x000fe20000000a00 */
[----:B------:R-:W-:Y:S01]  /*5dd0*/  ULDC.64 UR6, c[0x4][0x8] ;  /* 0x0100020000067ab9 */ /* 0x000fe20000000a00 */
[----:B---3--:R-:W-:Y:S01]  /*5de0*/  IMAD.U32 R4, RZ, RZ, UR4 ;  /* 0x00000004ff047e24 */ /* 0x008fe2000f8e00ff */
[----:B--2---:R2:W3:Y:S01]  /*5df0*/  LDC.64 R2, c[0x4][R0] ;  /* 0x0100000000027b82 */ /* 0x0044e20000000a00 */
[----:B------:R-:W-:Y:S01]  /*5e00*/  IMAD.U32 R5, RZ, RZ, UR5 ;  /* 0x00000005ff057e24 */ /* 0x000fe2000f8e00ff */
[----:B------:R-:W-:Y:S01]  /*5e10*/  ULDC.64 UR4, c[0x4][0x78] ;  /* 0x01001e0000047ab9 */ /* 0x000fe20000000a00 */
[----:B------:R-:W-:Y:S02]  /*5e20*/  IMAD.U32 R10, RZ, RZ, UR6 ;  /* 0x00000006ff0a7e24 */ /* 0x000fe4000f8e00ff */
[----:B------:R-:W-:Y:S02]  /*5e30*/  IMAD.U32 R6, RZ, RZ, UR4 ;  /* 0x00000004ff067e24 */ /* 0x000fe4000f8e00ff */
[----:B------:R-:W-:-:S02]  /*5e40*/  IMAD.U32 R7, RZ, RZ, UR5 ;  /* 0x00000005ff077e24 */ /* 0x000fc4000f8e00ff */
[----:B------:R-:W-:Y:S02]  /*5e50*/  IMAD.U32 R11, RZ, RZ, UR7 ;  /* 0x00000007ff0b7e24 */ /* 0x000fe4000f8e00ff */
[----:B------:R-:W-:Y:S02]  /*5e60*/  IMAD.MOV.U32 R8, RZ, RZ, 0x70 ;  /* 0x00000070ff087424 */ /* 0x000fe400078e00ff */
[----:B------:R-:W-:Y:S02]  /*5e70*/  IMAD.MOV.U32 R12, RZ, RZ, 0x1 ;  /* 0x00000001ff0c7424 */ /* 0x000fe400078e00ff */
[----:B--2---:R-:W-:-:S07]  /*5e80*/  IMAD.MOV.U32 R13, RZ, RZ, RZ ;  /* 0x000000ffff0d7224 */ /* 0x004fce00078e00ff */
[----:B------:R-:W-:-:S07]  /*5e90*/  LEPC R20, `(.L_x_50) ;  /* 0x000000001014794e */ /* 0x000fce0000000000 */
[----:B-1-3--:R-:W-:Y:S05]  /*5ea0*/  CALL.ABS.NOINC R2 ;  /* 0x0000000002007343 */ /* 0x00afea0003c00000 */
.L_x_50:
[----:B------:R-:W-:Y:S02]  /*5eb0*/  IMAD.U32 R16, RZ, RZ, UR36 ;  /* 0x00000024ff107e24 */ /* 0x000fe4000f8e00ff */
[----:B--2---:R-:W-:-:S04]  /*5ec0*/  IMAD.U32 R3, RZ, RZ, UR38 ;  /* 0x00000026ff037e24 */ /* 0x004fc8000f8e00ff */
[----:B------:R-:W-:-:S05]  /*5ed0*/  IMAD R16, R3, 0x2200, R16 ;  /* 0x0000220003107824 */ /* 0x000fca00078e0210 */
[----:B------:R-:W-:-:S13]  /*5ee0*/  LOP3.LUT P0, RZ, R16, 0x90, RZ, 0xc0, !PT ;  /* 0x0000009010ff7812 */ /* 0x000fda000780c0ff */
[----:B------:R-:W-:Y:S05]  /*5ef0*/  @!P0 BRA `(.L_x_51) ;  /* 0x0000000000408947 */ /* 0x000fea0003800000 */
[----:B------:R-:W-:Y:S01]  /*5f00*/  MOV R0, 0x0 ;  /* 0x0000000000007802 */ /* 0x000fe20000000f00 */
[----:B------:R-:W-:Y:S01]  /*5f10*/  ULDC.64 UR4, c[0x4][0x70] ;  /* 0x01001c0000047ab9 */ /* 0x000fe20000000a00 */
[----:B------:R-:W-:Y:S01]  /*5f20*/  ULDC.64 UR6, c[0x4][0x78] ;  /* 0x01001e0000067ab9 */ /* 0x000fe20000000a00 */
[----:B---3--:R-:W-:Y:S01]  /*5f30*/  IMAD.U32 R4, RZ, RZ, UR4 ;  /* 0x00000004ff047e24 */ /* 0x008fe2000f8e00ff */
[----:B------:R2:W3:Y:S01]  /*5f40*/  LDC.64 R2, c[0x4][R0] ;  /* 0x0100000000027b82 */ /* 0x0004e20000000a00 */
        /* <DEDUP_REMOVED lines=11> */
.L_x_51:
[----:B------:R-:W2:Y:S01]  /*6000*/  S2R R6, SR_TID.X ;  /* 0x0000000000067919 */ /* 0x000ea20000002100 */
[----:B------:R-:W-:Y:S02]  /*6010*/  F2FP.F16.F32.PACK_AB R128, R129, R128 ;  /* 0x000000808180723e */ /* 0x000fe400000000ff */
[----:B------:R-:W-:Y:S02]  /*6020*/  F2FP.F16.F32.PACK_AB R129, R131, R130 ;  /* 0x000000828381723e */ /* 0x000fe400000000ff */
[----:B------:R-:W-:Y:S02]  /*6030*/  F2FP.F16.F32.PACK_AB R130, R133, R132 ;  /* 0x000000848582723e */ /* 0x000fe400000000ff */
[----:B------:R-:W-:Y:S02]  /*6040*/  F2FP.F16.F32.PACK_AB R131, R135, R134 ;  /* 0x000000868783723e */ /* 0x000fe400000000ff */
[C---:B--2---:R-:W-:Y:S01]  /*6050*/  LOP3.LUT R0, R6.reuse, 0x7f, RZ, 0xc0, !PT ;  /* 0x0000007f06007812 */ /* 0x044fe200078ec0ff */
[C---:B------:R-:W-:Y:S01]  /*6060*/  IMAD.SHL.U32 R2, R6.reuse, 0x10, RZ ;  /* 0x0000001006027824 */ /* 0x040fe200078e00ff */
[----:B---3--:R-:W-:Y:S01]  /*6070*/  SHF.R.U32.HI R4, RZ, 0x1, R6 ;  /* 0x00000001ff047819 */ /* 0x008fe20000011606 */
[----:B------:R-:W-:-:S02]  /*6080*/  IMAD.SHL.U32 R5, R6, 0x8, RZ ;  /* 0x0000000806057824 */ /* 0x000fc400078e00ff */
[----:B------:R-:W-:Y:S01]  /*6090*/  VIADD R17, R0, 0x1f ;  /* 0x0000001f00117836 */ /* 0x000fe20000000000 */
[----:B------:R-:W-:Y:S01]  /*60a0*/  LOP3.LUT R3, R2, 0x40, RZ, 0xc0, !PT ;  /* 0x0000004002037812 */ /* 0x000fe200078ec0ff */
[----:B------:R-:W-:Y:S01]  /*60b0*/  IMAD.SHL.U32 R0, R6, 0x2, RZ ;  /* 0x0000000206007824 */ /* 0x000fe200078e00ff */
[----:B------:R-:W-:Y:S02]  /*60c0*/  LOP3.LUT R5, R5, 0x300, RZ, 0xc0, !PT ;  /* 0x0000030005057812 */ /* 0x000fe400078ec0ff */
[----:B------:R-:W-:Y:S02]  /*60d0*/  ISETP.GT.U32.AND P1, PT, R17, 0x3e, PT ;  /* 0x0000003e1100780c */ /* 0x000fe40003f24070 */
[----:B------:R-:W-:Y:S02]  /*60e0*/  LOP3.LUT R3, R3, 0x8, R4, 0xf8, !PT ;  /* 0x0000000803037812 */ /* 0x000fe400078ef804 */
[----:B------:R-:W-:Y:S02]  /*60f0*/  LOP3.LUT R5, R5, 0x30, R2, 0xf8, !PT ;  /* 0x0000003005057812 */ /* 0x000fe400078ef802 */
[----:B------:R-:W-:-:S02]  /*6100*/  LOP3.LUT R0, R3, 0x8, R0, 0x78, !PT ;  /* 0x0000000803007812 */ /* 0x000fc400078e7800 */
[----:B------:R-:W-:-:S04]  /*6110*/  LOP3.LUT R5, R5, 0x80, R2, 0xf8, !PT ;  /* 0x0000008005057812 */ /* 0x000fc800078ef802 */
[----:B------:R-:W-:Y:S01]  /*6120*/  LOP3.LUT R19, R5, R0, RZ, 0xfc, !PT ;  /* 0x0000000005137212 */ /* 0x000fe200078efcff */
[----:B------:R-:W-:Y:S06]  /*6130*/  @P1 BRA `(.L_x_52) ;  /* 0x0000000000041947 */ /* 0x000fec0003800000 */
[----:B------:R-:W-:-:S04]  /*6140*/  DEPBAR.LE SB0, 0x1 ;  /* 0x000080400000791a */ /* 0x000fc80000000000 */
.L_x_52:
[----:B------:R-:W-:Y:S05]  /*6150*/  WARPSYNC.ALL ;  /* 0x0000000000007948 */ /* 0x000fea0003800000 */
[----:B------:R-:W-:Y:S01]  /*6160*/  BAR.SYNC.DEFER_BLOCKING 0x1, 0x80 ;  /* 0x0042000000007b1d */ /* 0x000fe20000010000 */
[----:B------:R-:W-:Y:S01]  /*6170*/  IMAD R0, R19, 0x2, R16 ;  /* 0x0000000213007824 */ /* 0x000fe200078e0210 */
[----:B------:R-:W-:Y:S02]  /*6180*/  F2FP.F16.F32.PACK_AB R120, R121, R120 ;  /* 0x000000787978723e */ /* 0x000fe400000000ff */
[----:B------:R-:W-:Y:S02]  /*6190*/  F2FP.F16.F32.PACK_AB R112, R113, R112 ;  /* 0x000000707170723e */ /* 0x000fe400000000ff */
[----:B------:R-:W-:Y:S01]  /*61a0*/  ULDC.64 UR40, c[0x0][0x198] ;  /* 0x0000660000287ab9 */ /* 0x000fe20000000a00 */
[----:B------:R-:W-:Y:S01]  /*61b0*/  BSSY B0, `(.L_x_53) ;  /* 0x000001a000007945 */ /* 0x000fe20003800000 */
[----:B------:R-:W-:-:S02]  /*61c0*/  F2FP.F16.F32.PACK_AB R121, R123, R122 ;  /* 0x0000007a7b79723e */ /* 0x000fc400000000ff */
[----:B------:R-:W-:Y:S02]  /*61d0*/  F2FP.F16.F32.PACK_AB R113, R115, R114 ;  /* 0x000000727371723e */ /* 0x000fe400000000ff */
[----:B------:R-:W-:Y:S02]  /*61e0*/  F2FP.F16.F32.PACK_AB R122, R125, R124 ;  /* 0x0000007c7d7a723e */ /* 0x000fe400000000ff */
[----:B------:R-:W-:Y:S02]  /*61f0*/  F2FP.F16.F32.PACK_AB R123, R127, R126 ;  /* 0x0000007e7f7b723e */ /* 0x000fe400000000ff */
[----:B------:R-:W-:Y:S02]  /*6200*/  F2FP.F16.F32.PACK_AB R114, R117, R116 ;  /* 0x000000747572723e */ /* 0x000fe400000000ff */
[----:B------:R-:W-:Y:S01]  /*6210*/  F2FP.F16.F32.PACK_AB R115, R119, R118 ;  /* 0x000000767773723e */ /* 0x000fe200000000ff */
[----:B------:R2:W-:Y:S01]  /*6220*/  STSM.16.M88.4 [R0], R128 ;  /* 0x0000008000007844 */ /* 0x0005e20000000200 */
[----:B------:R-:W-:Y:S01]  /*6230*/  @!PT LDS RZ, [RZ] ;  /* 0x00000000fffff984 */ /* 0x000fe20000000800 */
[----:B------:R-:W-:Y:S01]  /*6240*/  @!PT LDS RZ, [RZ] ;  /* 0x00000000fffff984 */ /* 0x000fe20000000800 */
[----:B------:R-:W-:Y:S01]  /*6250*/  @!PT LDS RZ, [RZ] ;  /* 0x00000000fffff984 */ /* 0x000fe20000000800 */
[----:B------:R-:W-:Y:S01]  /*6260*/  @!PT LDS RZ, [RZ] ;  /* 0x00000000fffff984 */ /* 0x000fe20000000800 */
[----:B------:R3:W-:Y:S06]  /*6270*/  MEMBAR.ALL.CTA ;  /* 0x0000000000007992 */ /* 0x0007ec0000008000 */
[----:B---3--:R-:W3:Y:S02]  /*6280*/  FENCE.VIEW.ASYNC.S ;  /* 0x00000000000073c6 */ /* 0x008ee40000000000 */
[----:B---3--:R-:W-:Y:S06]  /*6290*/  BAR.SYNC.DEFER_BLOCKING 0x1, 0x80 ;  /* 0x0042000000007b1d */ /* 0x008fec0000010000 */
[----:B------:R-:W-:Y:S05]  /*62a0*/  @P1 BRA `(.L_x_54) ;  /* 0x0000000000281947 */ /* 0x000fea0003800000 */
[----:B------:R-:W-:Y:S01]  /*62b0*/  S2UR UR12, SR_CTAID.Z ;  /* 0x00000000000c79c3 */ /* 0x000fe20000002700 */
[----:B------:R-:W-:Y:S01]  /*62c0*/  R2UR UR8, R16 ;  /* 0x00000000100872ca */ /* 0x000fe200000e0000 */
[----:B------:R-:W-:Y:S02]  /*62d0*/  UIADD3 UR4, UP0, UR40, 0x9f0, URZ ;  /* 0x000009f028047890 */ /* 0x000fe4000ff1e03f */
[----:B-1----:R-:W-:Y:S02]  /*62e0*/  USHF.L.U32 UR10, UR39, 0x6, URZ ;  /* 0x00000006270a7899 */ /* 0x002fe4000800063f */
[----:B------:R-:W-:Y:S02]  /*62f0*/  UIADD3.X UR5, URZ, UR41, URZ, UP0, !UPT ;  /* 0x000000293f057290 */ /* 0x000fe400087fe43f */
[----:B------:R-:W1:Y:S01]  /*6300*/  S2UR UR11, SR_CTAID.Y ;  /* 0x00000000000b79c3 */ /* 0x000e620000002600 */
[----:B------:R-:W-:-:S06]  /*6310*/  UMOV UR9, URZ ;  /* 0x0000003f00097c82 */ /* 0x000fcc0008000000 */
[----:B-1----:R3:W-:Y:S01]  /*6320*/  UTMASTG.4D [UR8], [UR4] ;  /* 0x00000008040073b5 */ /* 0x0027e20008018000 */
[----:B------:R0:W-:Y:S01]  /*6330*/  UTMACMDFLUSH ;  /* 0x00000000000079b7 */ /* 0x0001e20000000000 */
[----:B---3--:R-:W-:-:S04]  /*6340*/  DEPBAR.LE SB0, 0x1 ;  /* 0x000080400000791a */ /* 0x008fc80000000000 */
.L_x_54:
[----:B-1----:R-:W-:Y:S05]  /*6350*/  BSYNC B0 ;  /* 0x0000000000007941 */ /* 0x002fea0003800000 */
.L_x_53:
[----:B------:R-:W-:Y:S01]  /*6360*/  BAR.SYNC.DEFER_BLOCKING 0x1, 0x80 ;  /* 0x0042000000007b1d */ /* 0x000fe20000010000 */
[----:B------:R-:W-:-:S05]  /*6370*/  MOV R2, RZ ;  /* 0x000000ff00027202 */ /* 0x000fca0000000f00 */
[----:B------:R-:W-:Y:S01]  /*6380*/  BSSY B0, `(.L_x_55) ;  /* 0x0000015000007945 */ /* 0x000fe20003800000 */
[----:B------:R1:W-:Y:S01]  /*6390*/  STSM.16.M88.4 [R0+0x800], R120 ;  /* 0x0008007800007844 */ /* 0x0003e20000000200 */
        /* <DEDUP_REMOVED lines=11> */
[----:B------:R-:W-:Y:S02]  /*6450*/  USHF.L.U32 UR10, UR39, 0x6, URZ ;  /* 0x00000006270a7899 */ /* 0x000fe4000800063f */
[----:B------:R-:W-:Y:S02]  /*6460*/  UIADD3.X UR5, URZ, UR41, URZ, UP0, !UPT ;  /* 0x000000293f057290 */ /* 0x000fe400087fe43f */
[----:B------:R-:W3:Y:S01]  /*6470*/  S2UR UR11, SR_CTAID.Y ;  /* 0x00000000000b79c3 */ /* 0x000ee20000002600 */
[----:B------:R-:W-:-:S05]  /*6480*/  UMOV UR9, 0x10 ;  /* 0x0000001000097882 */ /* 0x000fca0000000000 */
[----:B------:R-:W-:-:S09]  /*6490*/  UIADD3 UR8, UR8, 0x800, URZ ;  /* 0x0000080008087890 */ /* 0x000fd2000fffe03f */
[----:B---3--:R3:W-:Y:S01]  /*64a0*/  UTMASTG.4D [UR8], [UR4] ;  /* 0x00000008040073b5 */ /* 0x0087e20008018000 */
[----:B------:R0:W-:Y:S01]  /*64b0*/  UTMACMDFLUSH ;  /* 0x00000000000079b7 */ /* 0x0001e20000000000 */
[----:B---3--:R-:W-:-:S04]  /*64c0*/  DEPBAR.LE SB0, 0x1 ;  /* 0x000080400000791a */ /* 0x008fc80000000000 */
.L_x_56:
[----:B------:R-:W-:Y:S05]  /*64d0*/  BSYNC B0 ;  /* 0x0000000000007941 */ /* 0x000fea0003800000 */
.L_x_55:
[----:B------:R-:W-:Y:S01]  /*64e0*/  BAR.SYNC.DEFER_BLOCKING 0x1, 0x80 ;  /* 0x0042000000007b1d */ /* 0x000fe20000010000 */
[----:B------:R-:W-:-:S05]  /*64f0*/  LOP3.LUT P0, RZ, R2, 0x9f, RZ, 0xc0, !PT ;  /* 0x0000009f02ff7812 */ /* 0x000fca000780c0ff */
[----:B------:R-:W-:Y:S01]  /*6500*/  BSSY B0, `(.L_x_57) ;  /* 0x0000013000007945 */ /* 0x000fe20003800000 */
[----:B------:R3:W-:Y:S01]  /*6510*/  STSM.16.M88.4 [R0], R112 ;  /* 0x0000007000007844 */ /* 0x0007e20000000200 */
[----:B------:R-:W-:Y:S01]  /*6520*/  @!PT LDS RZ, [RZ] ;  /* 0x00000000fffff984 */ /* 0x000fe20000000800 */
[----:B------:R-:W-:Y:S01]  /*6530*/  @!PT LDS RZ, [RZ] ;  /* 0x00000000fffff984 */ /* 0x000fe20000000800 */
[----:B------:R-:W-:Y:S01]  /*6540*/  @!PT LDS RZ, [RZ] ;  /* 0x00000000fffff984 */ /* 0x000fe20000000800 */
[----:B------:R-:W-:Y:S01]  /*6550*/  @!PT LDS RZ, [RZ] ;  /* 0x00000000fffff984 */ /* 0x000fe20000000800 */
[----:B------:R4:W-:Y:S06]  /*6560*/  MEMBAR.ALL.CTA ;  /* 0x0000000000007992 */ /* 0x0009ec0000008000 */
[----:B----4-:R-:W4:Y:S02]  /*6570*/  FENCE.VIEW.ASYNC.S ;  /* 0x00000000000073c6 */ /* 0x010f240000000000 */
[----:B----4-:R-:W-:Y:S06]  /*6580*/  BAR.SYNC.DEFER_BLOCKING 0x1, 0x80 ;  /* 0x0042000000007b1d */ /* 0x010fec0000010000 */
[----:B------:R-:W-:Y:S05]  /*6590*/  @P1 BRA `(.L_x_58) ;  /* 0x0000000000241947 */ /* 0x000fea0003800000 */
[----:B------:R-:W-:Y:S01]  /*65a0*/  S2UR UR12, SR_CTAID.Z ;  /* 0x00000000000c79c3 */ /* 0x000fe20000002700 */
[----:B------:R-:W-:Y:S01]  /*65b0*/  R2UR UR8, R16 ;  /* 0x00000000100872ca */ /* 0x000fe200000e0000 */
[----:B------:R-:W-:Y:S02]  /*65c0*/  UIADD3 UR4, UP0, UR40, 0x9f0, URZ ;  /* 0x000009f028047890 */ /* 0x000fe4000ff1e03f */
[----:B------:R-:W-:Y:S02]  /*65d0*/  USHF.L.U32 UR10, UR39, 0x6, URZ ;  /* 0x00000006270a7899 */ /* 0x000fe4000800063f */
[----:B------:R-:W-:Y:S02]  /*65e0*/  UIADD3.X UR5, URZ, UR41, URZ, UP0, !UPT ;  /* 0x000000293f057290 */ /* 0x000fe400087fe43f */
[----:B------:R-:W4:Y:S01]  /*65f0*/  S2UR UR11, SR_CTAID.Y ;  /* 0x00000000000b79c3 */ /* 0x000f220000002600 */
[----:B------:R-:W-:-:S06]  /*6600*/  UMOV UR9, 0x20 ;  /* 0x0000002000097882 */ /* 0x000fcc0000000000 */
[----:B----4-:R4:W-:Y:S02]  /*6610*/  UTMASTG.4D [UR8], [UR4] ;  /* 0x00000008040073b5 */ /* 0x0109e40008018000 */
[----:B----4-:R0:W-:Y:S02]  /*6620*/  UTMACMDFLUSH ;  /* 0x00000000000079b7 */ /* 0x0101e40000000000 */
.L_x_58:
[----:B------:R-:W-:Y:S05]  /*6630*/  BSYNC B0 ;  /* 0x0000000000007941 */ /* 0x000fea0003800000 */
.L_x_57:
[----:B------:R-:W-:Y:S05]  /*6640*/  @!P0 BRA `(.L_x_59) ;  /* 0x0000000000408947 */ /* 0x000fea0003800000 */
[----:B-123--:R-:W-:Y:S01]  /*6650*/  MOV R0, 0x0 ;  /* 0x0000000000007802 */ /* 0x00efe20000000f00 */
[----:B------:R-:W-:Y:S01]  /*6660*/  ULDC.64 UR4, c[0x4][0x70] ;  /* 0x01001c0000047ab9 */ /* 0x000fe20000000a00 */
[----:B------:R-:W-:Y:S01]  /*6670*/  ULDC.64 UR6, c[0x4][0x8] ;  /* 0x0100020000067ab9 */ /* 0x000fe20000000a00 */
[----:B------:R-:W-:Y:S01]  /*6680*/  IMAD.U32 R4, RZ, RZ, UR4 ;  /* 0x00000004ff047e24 */ /* 0x000fe2000f8e00ff */
[----:B------:R1:W2:Y:S01]  /*6690*/  LDC.64 R2, c[0x4][R0] ;  /* 0x0100000000027b82 */ /* 0x0002a20000000a00 */
        /* <DEDUP_REMOVED lines=8> */
[----:B-1----:R-:W-:-:S07]  /*6720*/  IMAD.MOV.U32 R13, RZ, RZ, RZ ;  /* 0x000000ffff0d7224 */ /* 0x002fce00078e00ff */
[----:B------:R-:W-:-:S07]  /*6730*/  LEPC R20, `(.L_x_59) ;  /* 0x000000001014794e */ /* 0x000fce0000000000 */
[----:B--2---:R-:W-:Y:S05]  /*6740*/  CALL.ABS.NOINC R2 ;  /* 0x0000000002007343 */ /* 0x004fea0003c00000 */
.L_x_59:
[----:B------:R-:W-:-:S05]  /*6750*/  VIADD R18, R16, 0x1100 ;  /* 0x0000110010127836 */ /* 0x000fca0000000000 */
[----:B------:R-:W-:-:S13]  /*6760*/  LOP3.LUT P0, RZ, R18, 0x90, RZ, 0xc0, !PT ;  /* 0x0000009012ff7812 */ /* 0x000fda000780c0ff */
        /* <DEDUP_REMOVED lines=17> */
.L_x_60:
[----:B------:R-:W-:Y:S01]  /*6880*/  ISETP.GT.U32.AND P6, PT, R17, 0x3e, PT ;  /* 0x0000003e1100780c */ /* 0x000fe20003fc4070 */
[----:B------:R-:W-:Y:S01]  /*6890*/  IMAD R18, R19, 0x2, R18 ;  /* 0x0000000213127824 */ /* 0x000fe200078e0212 */
[----:B------:R-:W-:Y:S01]  /*68a0*/  F2FP.F16.F32.PACK_AB R104, R105, R104 ;  /* 0x000000686968723e */ /* 0x000fe200000000ff */
[----:B------:R-:W-:Y:S01]  /*68b0*/  IMAD R19, R19, 0x2, R16 ;  /* 0x0000000213137824 */ /* 0x000fe200078e0210 */
[----:B------:R-:W-:Y:S02]  /*68c0*/  F2FP.F16.F32.PACK_AB R96, R97, R96 ;  /* 0x000000606160723e */ /* 0x000fe400000000ff */
[----:B------:R-:W-:Y:S02]  /*68d0*/  F2FP.F16.F32.PACK_AB R88, R89, R88 ;  /* 0x000000585958723e */ /* 0x000fe400000000ff */
[----:B------:R-:W-:Y:S02]  /*68e0*/  F2FP.F16.F32.PACK_AB R105, R107, R106 ;  /* 0x0000006a6b69723e */ /* 0x000fe400000000ff */
[----:B------:R-:W-:-:S02]  /*68f0*/  F2FP.F16.F32.PACK_AB R97, R99, R98 ;  /* 0x000000626361723e */ /* 0x000fc400000000ff */
[----:B------:R-:W-:Y:S02]  /*6900*/  F2FP.F16.F32.PACK_AB R89, R91, R90 ;  /* 0x0000005a5b59723e */ /* 0x000fe400000000ff */
[----:B------:R-:W-:Y:S02]  /*6910*/  F2FP.F16.F32.PACK_AB R106, R109, R108 ;  /* 0x0000006c6d6a723e */ /* 0x000fe400000000ff */
[----:B------:R-:W-:Y:S02]  /*6920*/  F2FP.F16.F32.PACK_AB R107, R111, R110 ;  /* 0x0000006e6f6b723e */ /* 0x000fe400000000ff */
[----:B------:R-:W-:Y:S02]  /*6930*/  F2FP.F16.F32.PACK_AB R98, R101, R100 ;  /* 0x000000646562723e */ /* 0x000fe400000000ff */
[----:B------:R-:W-:Y:S02]  /*6940*/  F2FP.F16.F32.PACK_AB R99, R103, R102 ;  /* 0x000000666763723e */ /* 0x000fe400000000ff */
[----:B------:R-:W-:-:S02]  /*6950*/  F2FP.F16.F32.PACK_AB R90, R93, R92 ;  /* 0x0000005c5d5a723e */ /* 0x000fc400000000ff */
[----:B------:R-:W-:Y:S01]  /*6960*/  F2FP.F16.F32.PACK_AB R91, R95, R94 ;  /* 0x0000005e5f5b723e */ /* 0x000fe200000000ff */
[----:B------:R-:W-:Y:S06]  /*6970*/  @P6 BRA `(.L_x_61) ;  /* 0x0000000000046947 */ /* 0x000fec0003800000 */
[----:B------:R-:W-:-:S04]  /*6980*/  DEPBAR.LE SB0, 0x1 ;  /* 0x000080400000791a */ /* 0x000fc80000000000 */
.L_x_61:
[----:B------:R-:W-:Y:S05]  /*6990*/  WARPSYNC.ALL ;  /* 0x0000000000007948 */ /* 0x000fea0003800000 */
[----:B------:R-:W-:Y:S06]  /*69a0*/  BAR.SYNC.DEFER_BLOCKING 0x1, 0x80 ;  /* 0x0042000000007b1d */ /* 0x000fec0000010000 */
[----:B------:R-:W-:Y:S01]  /*69b0*/  BSSY B0, `(.L_x_62) ;  /* 0x0000015000007945 */ /* 0x000fe20003800000 */
[----:B------:R4:W-:Y:S01]  /*69c0*/  STSM.16.M88.4 [R19+0x1100], R104 ;  /* 0x0011006813007844 */ /* 0x0009e20000000200 */
[----:B------:R-:W-:Y:S01]  /*69d0*/  @!PT LDS RZ, [RZ] ;  /* 0x00000000fffff984 */ /* 0x000fe20000000800 */
[----:B------:R-:W-:Y:S01]  /*69e0*/  @!PT LDS RZ, [RZ] ;  /* 0x00000000fffff984 */ /* 0x000fe20000000800 */
[----:B------:R-:W-:Y:S01]  /*69f0*/  @!PT LDS RZ, [RZ] ;  /* 0x00000000fffff984 */ /* 0x000fe20000000800 */
[----:B------:R-:W-:Y:S01]  /*6a00*/  @!PT LDS RZ, [RZ] ;  /* 0x00000000fffff984 */ /* 0x000fe20000000800 */
[----:B------:R5:W-:Y:S06]  /*6a10*/  MEMBAR.ALL.CTA ;  /* 0x0000000000007992 */ /* 0x000bec0000008000 */
[----:B-----5:R-:W5:Y:S02]  /*6a20*/  FENCE.VIEW.ASYNC.S ;  /* 0x00000000000073c6 */ /* 0x020f640000000000 */
[----:B-----5:R-:W-:Y:S06]  /*6a30*/  BAR.SYNC.DEFER_BLOCKING 0x1, 0x80 ;  /* 0x0042000000007b1d */ /* 0x020fec0000010000 */
[----:B------:R-:W-:Y:S05]  /*6a40*/  @P6 BRA `(.L_x_63) ;  /* 0x00000000002c6947 */ /* 0x000fea0003800000 */
[----:B------:R-:W-:Y:S01]  /*6a50*/  S2UR UR12, SR_CTAID.Z ;  /* 0x00000000000c79c3 */ /* 0x000fe20000002700 */
[----:B------:R-:W-:Y:S01]  /*6a60*/  R2UR UR8, R16 ;  /* 0x00000000100872ca */ /* 0x000fe200000e0000 */
[----:B------:R-:W-:Y:S02]  /*6a70*/  UIADD3 UR4, UP0, UR40, 0xcf0, URZ ;  /* 0x00000cf028047890 */ /* 0x000fe4000ff1e03f */
[----:B------:R-:W-:Y:S02]  /*6a80*/  USHF.L.U32 UR10, UR39, 0x6, URZ ;  /* 0x00000006270a7899 */ /* 0x000fe4000800063f */
[----:B------:R-:W-:Y:S02]  /*6a90*/  UIADD3.X UR5, URZ, UR41, URZ, UP0, !UPT ;  /* 0x000000293f057290 */ /* 0x000fe400087fe43f */
[----:B------:R-:W5:Y:S01]  /*6aa0*/  S2UR UR11, SR_CTAID.Y ;  /* 0x00000000000b79c3 */ /* 0x000f620000002600 */
[----:B------:R-:W-:-:S05]  /*6ab0*/  UMOV UR9, URZ ;  /* 0x0000003f00097c82 */ /* 0x000fca0008000000 */
[----:B------:R-:W-:-:S09]  /*6ac0*/  UIADD3 UR8, UR8, 0x1100, URZ ;  /* 0x0000110008087890 */ /* 0x000fd2000fffe03f */
[----:B-----5:R1:W-:Y:S01]  /*6ad0*/  UTMASTG.4D [UR8], [UR4] ;  /* 0x00000008040073b5 */ /* 0x0203e20008018000 */
[----:B------:R0:W-:Y:S01]  /*6ae0*/  UTMACMDFLUSH ;  /* 0x00000000000079b7 */ /* 0x0001e20000000000 */
[----:B-1----:R-:W-:-:S04]  /*6af0*/  DEPBAR.LE SB0, 0x1 ;  /* 0x000080400000791a */ /* 0x002fc80000000000 */
.L_x_63:
[----:B------:R-:W-:Y:S05]  /*6b00*/  BSYNC B0 ;  /* 0x0000000000007941 */ /* 0x000fea0003800000 */
.L_x_62:
        /* <DEDUP_REMOVED lines=17> */
[----:B------:R-:W-:-:S05]  /*6c20*/  UMOV UR9, 0x10 ;  /* 0x0000001000097882 */ /* 0x000fca0000000000 */
[----:B------:R-:W-:-:S09]  /*6c30*/  UIADD3 UR8, UR8, 0x1900, URZ ;  /* 0x0000190008087890 */ /* 0x000fd2000fffe03f */
[----:B-----5:R1:W-:Y:S01]  /*6c40*/  UTMASTG.4D [UR8], [UR4] ;  /* 0x00000008040073b5 */ /* 0x0203e20008018000 */
[----:B------:R0:W-:Y:S01]  /*6c50*/  UTMACMDFLUSH ;  /* 0x00000000000079b7 */ /* 0x0001e20000000000 */
[----:B-1----:R-:W-:-:S04]  /*6c60*/  DEPBAR.LE SB0, 0x1 ;  /* 0x000080400000791a */ /* 0x002fc80000000000 */
.L_x_65:
[----:B------:R-:W-:Y:S05]  /*6c70*/  BSYNC B0 ;  /* 0x0000000000007941 */ /* 0x000fea0003800000 */
.L_x_64:
[----:B------:R-:W-:Y:S06]  /*6c80*/  BAR.SYNC.DEFER_BLOCKING 0x1, 0x80 ;  /* 0x0042000000007b1d */ /* 0x000fec0000010000 */
[----:B------:R-:W-:Y:S01]  /*6c90*/  BSSY B0, `(.L_x_66) ;  /* 0x0000014000007945 */ /* 0x000fe20003800000 */
[----:B------:R1:W-:Y:S01]  /*6ca0*/  STSM.16.M88.4 [R18], R88 ;  /* 0x0000005812007844 */ /* 0x0003e20000000200 */
        /* <DEDUP_REMOVED lines=16> */
[----:B-----5:R1:W-:Y:S02]  /*6db0*/  UTMASTG.4D [UR8], [UR4] ;  /* 0x00000008040073b5 */ /* 0x0203e40008018000 */
[----:B-1----:R0:W-:Y:S02]  /*6dc0*/  UTMACMDFLUSH ;  /* 0x00000000000079b7 */ /* 0x0021e40000000000 */
.L_x_67:
[----:B------:R-:W-:Y:S05]  /*6dd0*/  BSYNC B0 ;  /* 0x0000000000007941 */ /* 0x000fea0003800000 */
.L_x_66:
[----:B------:R-:W-:Y:S01]  /*6de0*/  ULOP3.LUT UR38, UR38, 0x1, URZ, 0xc, !UPT ;  /* 0x0000000126267892 */ /* 0x000fe2000f8e0c3f */
[----:B------:R-:W-:-:S04]  /*6df0*/  DEPBAR.LE SB0, 0x0 ;  /* 0x000080000000791a */ /* 0x000fc80000000000 */
[----:B------:R-:W-:Y:S01]  /*6e00*/  ULEA UR37, UR37, UR38, 0x1 ;  /* 0x0000002625257291 */ /* 0x000fe2000f8e083f */
[----:B------:R-:W-:-:S04]  /*6e10*/  DEPBAR.LE SB0, 0x0 ;  /* 0x000080000000791a */ /* 0x000fc80000000000 */
[----:B------:R-:W-:-:S09]  /*6e20*/  ULEA UR37, UR37, UR36, 0x3 ;  /* 0x0000002425257291 */ /* 0x000fd2000f8e183f */
[----:B------:R-:W-:Y:S01]  /*6e30*/  SYNCS.ARRIVE.TRANS64.A1T0 RZ, [UR37+0x164a0], RZ ;  /* 0x0164a0ffffff79a7 */ /* 0x000fe20008100025 */
[----:B------:R-:W-:Y:S05]  /*6e40*/  EXIT ;  /* 0x000000000000794d */ /* 0x000fea0003800000 */
.L_x_6:
[----:B------:R-:W-:-:S08]  /*6e50*/  NOP ;  /* 0x0000000000007918 */ /* 0x000fd00000000000 */
[----:B------:R-:W1:-:S00]  /*6e60*/  USETMAXREG.DEALLOC.CTAPOOL 0x18 ;  /* 0x00000018000079c8 */ /* 0x000e4000080e0500 */
[----:B------:R-:W-:-:S13]  /*6e70*/  PLOP3.LUT P0, PT, PT, PT, UP0, 0x80, 0x0 ;  /* 0x000000000000781c */ /* 0x000fda0003f0f008 */
[----:B-1----:R-:W-:Y:S05]  /*6e80*/  @!P0 BRA `(.L_x_68) ;  /* 0x0000001800208947 */ /* 0x002fea0003800000 */
[----:B------:R-:W-:-:S13]  /*6e90*/  ISETP.NE.AND P0, PT, RZ, UR4, PT ;  /* 0x00000004ff007c0c */ /* 0x000fda000bf05270 */
[----:B------:R-:W-:Y:S05]  /*6ea0*/  @P0 EXIT ;  /* 0x000000000000094d */ /* 0x000fea0003800000 */
[----:B------:R-:W1:Y:S01]  /*6eb0*/  LDC R2, c[0x0][0x288] ;  /* 0x0000a200ff027b82 */ /* 0x000e620000000800 */
[----:B------:R-:W-:Y:S01]  /*6ec0*/  ELECT P0, URZ, PT ;  /* 0x00000000003f782f */ /* 0x000fe20003800000 */
[----:B------:R-:W-:Y:S01]  /*6ed0*/  UMOV UR14, URZ ;  /* 0x0000003f000e7c82 */ /* 0x000fe20008000000 */
[----:B-1----:R-:W-:-:S13]  /*6ee0*/  ISETP.GE.AND P1, PT, R2, 0x1, PT ;  /* 0x000000010200780c */ /* 0x002fda0003f26270 */
[----:B------:R-:W-:Y:S05]  /*6ef0*/  @!P1 BRA `(.L_x_69) ;  /* 0x0000001400c09947 */ /* 0x000fea0003800000 */
[----:B------:R-:W-:Y:S01]  /*6f00*/  ULOP3.LUT UR4, UR29, 0x1, URZ, 0xfc, !UPT ;  /* 0x000000011d047892 */ /* 0x000fe2000f8efc3f */
[----:B------:R-:W1:Y:S03]  /*6f10*/  S2UR UR15, SR_CgaCtaId ;  /* 0x00000000000f79c3 */ /* 0x000e660000008800 */
[----:B------:R-:W-:-:S06]  /*6f20*/  UISETP.NE.AND UP0, UPT, UR4, 0x3, UPT ;  /* 0x000000030400788c */ /* 0x000fcc000bf05270 */
[----:B------:R-:W-:-:S13]  /*6f30*/  PLOP3.LUT P1, PT, PT, PT, UP0, 0x80, 0x0 ;  /* 0x000000000000781c */ /* 0x000fda0003f2f008 */
[----:B------:R-:W-:Y:S05]  /*6f40*/  @!P1 BRA `(.L_x_70) ;  /* 0x0000000000049947 */ /* 0x000fea0003800000 */
[----:B-1----:R-:W-:Y:S01]  /*6f50*/  BPT.TRAP 0x1 ;  /* 0x000000040000795c */ /* 0x002fe20000300000 */
.L_x_70:
[----:B------:R-:W-:Y:S01]  /*6f60*/  UMOV UR13, 0x400 ;  /* 0x00000400000d7882 */ /* 0x000fe20000000000 */
[----:B------:R-:W-:Y:S01]  /*6f70*/  SHF.L.U32 R0, RZ, 0x1f, RZ ;  /* 0x0000001fff007819 */ /* 0x000fe200000006ff */
[----:B-1----:R-:W-:Y:S01]  /*6f80*/  ULEA UR13, UR15, UR13, 0x18 ;  /* 0x0000000d0f0d7291 */ /* 0x002fe2000f8ec03f */
[----:B------:R-:W-:Y:S01]  /*6f90*/  ISETP.GE.AND P3, PT, R2, 0x41, PT ;  /* 0x000000410200780c */ /* 0x000fe20003f66270 */
[----:B------:R-:W-:Y:S01]  /*6fa0*/  UMOV UR14, URZ ;  /* 0x0000003f000e7c82 */ /* 0x000fe20008000000 */
[----:B------:R-:W-:-:S06]  /*6fb0*/  ULDC.64 UR22, c[0x0][0x198] ;  /* 0x0000660000167ab9 */ /* 0x000fcc0000000a00 */
[----:B------:R-:W1:Y:S02]  /*6fc0*/  SYNCS.PHASECHK.TRANS64.TRYWAIT P2, [UR13+0x16480], R0 ;  /* 0x01648000ff0075a7 */ /* 0x000e64000804014d */
[----:B-1----:R-:W-:Y:S05]  /*6fd0*/  @!P2 BRA `(.L_x_71) ;  /* 0x0000003800e8a947 */ /* 0x002fea0003800000 */
.L_x_142:
[----:B------:R-:W-:Y:S04]  /*6fe0*/  BSSY B0, `(.L_x_72) ;  /* 0x000005d000007945 */ /* 0x000fe80003800000 */
[----:B------:R-:W-:Y:S05]  /*6ff0*/  @!P0 BRA `(.L_x_73) ;  /* 0x00000004006c8947 */ /* 0x000fea0003800000 */
[----:B------:R-:W2:Y:S01]  /*7000*/  S2UR UR7, SR_CTAID.Y ;  /* 0x00000000000779c3 */ /* 0x000ea20000002600 */
[----:B------:R-:W-:Y:S01]  /*7010*/  UIADD3 UR4, UP0, UR22, 0x6f0, URZ ;  /* 0x000006f016047890 */ /* 0x000fe2000ff1e03f */
[----:B------:R-:W-:-:S04]  /*7020*/  DEPBAR.LE SB0, 0x1 ;  /* 0x000080400000791a */ /* 0x000fc80000000000 */
[----:B------:R-:W-:Y:S02]  /*7030*/  UIADD3 UR24, UR13, 0x10000, URZ ;  /* 0x000100000d187890 */ /* 0x000fe4000fffe03f */
[----:B------:R-:W3:Y:S01]  /*7040*/  S2UR UR6, SR_CTAID.Z ;  /* 0x00000000000679c3 */ /* 0x000ee20000002700 */
[----:B------:R-:W-:Y:S02]  /*7050*/  UIADD3.X UR5, URZ, UR23, URZ, UP0, !UPT ;  /* 0x000000173f057290 */ /* 0x000fe400087fe43f */
[----:B------:R-:W-:Y:S01]  /*7060*/  UIADD3 UR8, UR13, 0x10600, URZ ;  /* 0x000106000d087890 */ /* 0x000fe2000fffe03f */
[----:B------:R-:W-:Y:S01]  /*7070*/  UMOV UR25, URZ ;  /* 0x0000003f00197c82 */ /* 0x000fe20008000000 */
[----:B------:R-:W-:Y:S01]  /*7080*/  UMOV UR26, URZ ;  /* 0x0000003f001a7c82 */ /* 0x000fe20008000000 */
[----:B------:R-:W-:Y:S01]  /*7090*/  UMOV UR10, 0x8 ;  /* 0x00000008000a7882 */ /* 0x000fe20000000000 */
[----:B------:R-:W-:Y:S01]  /*70a0*/  UMOV UR9, UR25 ;  /* 0x0000001900097c82 */ /* 0x000fe20008000000 */
[----:B------:R-:W-:Y:S01]  /*70b0*/  UIADD3 UR16, UR13, 0x10c00, URZ ;  /* 0x00010c000d107890 */ /* 0x000fe2000fffe03f */
[----:B------:R-:W-:Y:S01]  /*70c0*/  UMOV UR18, 0x10 ;  /* 0x0000001000127882 */ /* 0x000fe20000000000 */
[----:B------:R-:W-:Y:S01]  /*70d0*/  UMOV UR17, UR25 ;  /* 0x0000001900117c82 */ /* 0x000fe20008000000 */
[----:B--2---:R-:W-:Y:S01]  /*70e0*/  UMOV UR27, UR7 ;  /* 0x00000007001b7c82 */ /* 0x004fe20008000000 */
[----:B------:R-:W-:Y:S01]  /*70f0*/  UMOV UR11, UR7 ;  /* 0x00000007000b7c82 */ /* 0x000fe20008000000 */
[----:B------:R-:W-:Y:S01]  /*7100*/  UMOV UR19, UR7 ;  /* 0x0000000700137c82 */ /* 0x000fe20008000000 */
[----:B---3--:R-:W-:Y:S01]  /*7110*/  UMOV UR28, UR6 ;  /* 0x00000006001c7c82 */ /* 0x008fe20008000000 */
[----:B------:R-:W-:Y:S01]  /*7120*/  UMOV UR12, UR6 ;  /* 0x00000006000c7c82 */ /* 0x000fe20008000000 */
[----:B------:R-:W-:Y:S01]  /*7130*/  UTMAREDG.4D.ADD [UR24], [UR4] ;  /* 0x00000018040073b6 */ /* 0x000fe20008018000 */
[----:B------:R-:W-:Y:S01]  /*7140*/  UMOV UR20, UR6 ;  /* 0x0000000600147c82 */ /* 0x000fe20008000000 */
[----:B------:R2:W-:Y:S01]  /*7150*/  UTMAREDG.4D.ADD [UR8], [UR4] ;  /* 0x00000008040073b6 */ /* 0x0005e20008018000 */
[----:B------:R3:W-:Y:S01]  /*7160*/  UTMAREDG.4D.ADD [UR16], [UR4] ;  /* 0x00000010040073b6 */ /* 0x0007e20008018000 */
[----:B--2---:R-:W-:Y:S01]  /*7170*/  UIADD3 UR8, UR13, 0x11200, URZ ;  /* 0x000112000d087890 */ /* 0x004fe2000fffe03f */
[----:B------:R-:W-:Y:S01]  /*7180*/  UMOV UR10, 0x18 ;  /* 0x00000018000a7882 */ /* 0x000fe20000000000 */
[----:B---3--:R-:W-:-:S07]  /*7190*/  UIADD3 UR16, UR13, 0x11800, URZ ;  /* 0x000118000d107890 */ /* 0x008fce000fffe03f */
[----:B------:R2:W-:Y:S01]  /*71a0*/  UTMAREDG.4D.ADD [UR8], [UR4] ;  /* 0x00000008040073b6 */ /* 0x0005e20008018000 */
[----:B------:R-:W-:Y:S02]  /*71b0*/  UMOV UR18, 0x20 ;  /* 0x0000002000127882 */ /* 0x000fe40000000000 */
        /* <DEDUP_REMOVED lines=11> */
[----:B------:R-:W-:Y:S01]  /*7270*/  UMOV UR17, 0x10 ;  /* 0x0000001000117882 */ /* 0x000fe20000000000 */
[----:B------:R-:W-:Y:S02]  /*7280*/  UMOV UR18, UR26 ;  /* 0x0000001a00127c82 */ /* 0x000fe40008000000 */
[----:B------:R3:W-:Y:S01]  /*7290*/  UTMAREDG.4D.ADD [UR16], [UR4] ;  /* 0x00000010040073b6 */ /* 0x0007e20008018000 */
[----:B--2---:R-:W-:Y:S01]  /*72a0*/  UIADD3 UR8, UR13, 0x10800, URZ ;  /* 0x000108000d087890 */ /* 0x004fe2000fffe03f */
[----:B------:R-:W-:Y:S01]  /*72b0*/  UMOV UR9, 0x10 ;  /* 0x0000001000097882 */ /* 0x000fe20000000000 */
[----:B------:R-:W-:Y:S01]  /*72c0*/  UMOV UR10, 0x8 ;  /* 0x00000008000a7882 */ /* 0x000fe20000000000 */
[----:B---3--:R-:W-:-:S06]  /*72d0*/  UIADD3 UR16, UR13, 0x10e00, URZ ;  /* 0x00010e000d107890 */ /* 0x008fcc000fffe03f */
        /* <DEDUP_REMOVED lines=42> */
[----:B------:R-:W-:-:S08]  /*7580*/  UMOV UR10, 0x38 ;  /* 0x00000038000a7882 */ /* 0x000fd00000000000 */
[----:B------:R3:W-:Y:S02]  /*7590*/  UTMAREDG.4D.ADD [UR8], [UR4] ;  /* 0x00000008040073b6 */ /* 0x0007e40008018000 */
[----:B---3--:R0:W-:Y:S02]  /*75a0*/  UTMACMDFLUSH ;  /* 0x00000000000079b7 */ /* 0x0081e40000000000 */
.L_x_73:
[----:B------:R-:W-:Y:S05]  /*75b0*/  BSYNC B0 ;  /* 0x0000000000007941 */ /* 0x000fea0003800000 */
.L_x_72:
[----:B------:R-:W-:Y:S05]  /*75c0*/  @!P3 BRA `(.L_x_69) ;  /* 0x00000010000cb947 */ /* 0x000fea0003800000 */
[----:B------:R-:W-:Y:S01]  /*75d0*/  VIADD R2, R2, 0x3f ;  /* 0x0000003f02027836 */ /* 0x000fe20000000000 */
[----:B------:R-:W-:Y:S01]  /*75e0*/  UMOV UR4, 0x40 ;  /* 0x0000004000047882 */ /* 0x000fe20000000000 */
[----:B------:R-:W-:Y:S01]  /*75f0*/  UMOV UR5, 0x60 ;  /* 0x0000006000057882 */ /* 0x000fe20000000000 */
[----:B-1----:R-:W-:Y:S01]  /*7600*/  IMAD.MOV.U32 R0, RZ, RZ, RZ ;  /* 0x000000ffff007224 */ /* 0x002fe200078e00ff */
[----:B------:R-:W-:Y:S01]  /*7610*/  UMOV UR14, URZ ;  /* 0x0000003f000e7c82 */ /* 0x000fe20008000000 */
[----:B------:R-:W-:Y:S01]  /*7620*/  SHF.R.S32.HI R3, RZ, 0x1f, R2 ;  /* 0x0000001fff037819 */ /* 0x000fe20000011402 */
[----:B------:R-:W-:Y:S01]  /*7630*/  IMAD.U32 R4, RZ, RZ, UR5 ;  /* 0x00000005ff047e24 */ /* 0x000fe2000f8e00ff */
[----:B------:R-:W-:Y:S01]  /*7640*/  UMOV UR5, 0x50 ;  /* 0x0000005000057882 */ /* 0x000fe20000000000 */
[----:B------:R-:W-:Y:S01]  /*7650*/  UMOV UR7, 0x1 ;  /* 0x0000000100077882 */ /* 0x000fe20000000000 */
[----:B------:R-:W-:Y:S01]  /*7660*/  LEA.HI R3, R3, R2, RZ, 0x6 ;  /* 0x0000000203037211 */ /* 0x000fe200078f30ff */
[----:B------:R-:W-:Y:S01]  /*7670*/  IMAD.U32 R2, RZ, RZ, UR4 ;  /* 0x00000004ff027e24 */ /* 0x000fe2000f8e00ff */
[----:B------:R-:W-:Y:S01]  /*7680*/  UMOV UR4, 0x58 ;  /* 0x0000005800047882 */ /* 0x000fe20000000000 */
[----:B------:R-:W-:Y:S01]  /*7690*/  IMAD.U32 R7, RZ, RZ, UR5 ;  /* 0x00000005ff077e24 */ /* 0x000fe2000f8e00ff */
[----:B------:R-:W-:Y:S01]  /*76a0*/  LEA.HI.SX32 R3, R3, 0x1, 0x1a ;  /* 0x0000000103037811 */ /* 0x000fe200078fd2ff */
[----:B------:R-:W-:Y:S01]  /*76b0*/  IMAD.U32 R5, RZ, RZ, UR4 ;  /* 0x00000004ff057e24 */ /* 0x000fe2000f8e00ff */
[----:B------:R-:W-:Y:S01]  /*76c0*/  UMOV UR4, 0x48 ;  /* 0x0000004800047882 */ /* 0x000fe20000000000 */
[----:B------:R-:W-:Y:S01]  /*76d0*/  UMOV UR58, 0x78 ;  /* 0x00000078003a7882 */ /* 0x000fe20000000000 */
[----:B------:R-:W-:-:S07]  /*76e0*/  IMAD.U32 R6, RZ, RZ, UR4 ;  /* 0x00000004ff067e24 */ /* 0x000fce000f8e00ff */
.L_x_81:
[----:B-1----:R-:W-:Y:S05]  /*76f0*/  @!P1 BRA `(.L_x_74) ;  /* 0x0000000000049947 */ /* 0x002fea0003800000 */
[----:B------:R-:W-:Y:S01]  /*7700*/  BPT.TRAP 0x1 ;  /* 0x000000040000795c */ /* 0x000fe20000300000 */
.L_x_74:
[----:B------:R-:W-:Y:S01]  /*7710*/  ULEA UR4, UR7, UR13, 0x3 ;  /* 0x0000000d07047291 */ /* 0x000fe2000f8e183f */
[----:B------:R-:W-:-:S08]  /*7720*/  SHF.L.U32 R8, R0, 0x1f, RZ ;  /* 0x0000001f00087819 */ /* 0x000fd000000006ff */
[----:B------:R-:W1:Y:S02]  /*7730*/  SYNCS.PHASECHK.TRANS64.TRYWAIT P2, [UR4+0x16480], R8 ;  /* 0x01648008ff0075a7 */ /* 0x000e640008040144 */
[----:B-1----:R-:W-:Y:S05]  /*7740*/  @!P2 BRA `(.L_x_75) ;  /* 0x000000340024a947 */ /* 0x002fea0003800000 */
.L_x_143:
[----:B------:R-:W-:Y:S04]  /*7750*/  BSSY B0, `(.L_x_76) ;  /* 0x0000003000007945 */ /* 0x000fe80003800000 */
[----:B------:R-:W-:Y:S05]  /*7760*/  @!P0 BRA `(.L_x_77) ;  /* 0x0000000000048947 */ /* 0x000fea0003800000 */
[----:B------:R-:W-:-:S04]  /*7770*/  DEPBAR.LE SB0, 0x1 ;  /* 0x000080400000791a */ /* 0x000fc80000000000 */
.L_x_77:
[----:B------:R-:W-:Y:S05]  /*7780*/  BSYNC B0 ;  /* 0x0000000000007941 */ /* 0x000fea0003800000 */
.L_x_76:
[----:B------:R-:W-:Y:S05]  /*7790*/  @!P1 BRA `(.L_x_78) ;  /* 0x0000000000049947 */ /* 0x000fea0003800000 */
[----:B------:R-:W-:Y:S01]  /*77a0*/  BPT.TRAP 0x1 ;  /* 0x000000040000795c */ /* 0x000fe20000300000 */
.L_x_78:
[----:B------:R-:W-:Y:S01]  /*77b0*/  ULEA UR4, UR14, UR13, 0x3 ;  /* 0x0000000d0e047291 */ /* 0x000fe2000f8e183f */
[----:B------:R-:W-:Y:S01]  /*77c0*/  BSSY B0, `(.L_x_79) ;  /* 0x00000cb000007945 */ /* 0x000fe20003800000 */
[----:B------:R-:W-:Y:S02]  /*77d0*/  UIADD3 UR14, UR14, 0x1, URZ ;  /* 0x000000010e0e7890 */ /* 0x000fe4000fffe03f */
[----:B------:R-:W-:Y:S02]  /*77e0*/  UIADD3 UR4, UR4, 0x16490, URZ ;  /* 0x0001649004047890 */ /* 0x000fe4000fffe03f */
[----:B------:R-:W-:Y:S02]  /*77f0*/  UISETP.NE.AND UP0, UPT, UR14, 0x2, UPT ;  /* 0x000000020e00788c */ /* 0x000fe4000bf05270 */
[----:B------:R-:W-:Y:S02]  /*7800*/  UPRMT UR4, UR15, 0x654, UR4 ;  /* 0x000006540f047896 */ /* 0x000fe40008000004 */
[----:B------:R-:W-:-:S07]  /*7810*/  USEL UR14, UR14, URZ, UP0 ;  /* 0x0000003f0e0e7287 */ /* 0x000fce0008000000 */
[----:B------:R-:W-:Y:S01]  /*7820*/  SYNCS.ARRIVE.TRANS64.RED.A1T0 RZ, [UR4], RZ ;  /* 0x000000ffffff79a7 */ /* 0x000fe20008100404 */
[----:B------:R-:W-:Y:S05]  /*7830*/  @!P0 BRA `(.L_x_80) ;  /* 0x0000000c000c8947 */ /* 0x000fea0003800000 */
[----:B------:R-:W2:Y:S01]  /*7840*/  S2UR UR28, SR_CTAID.Z ;  /* 0x00000000001c79c3 */ /* 0x000ea20000002700 */
[----:B------:R3:W-:Y:S01]  /*7850*/  STL [R1+0x88], R0 ;  /* 0x0000880001007387 */ /* 0x0007e20000100800 */
[----:B------:R-:W-:Y:S01]  /*7860*/  R2UR UR26, R2 ;  /* 0x00000000021a72ca */ /* 0x000fe200000e0000 */
[----:B------:R-:W-:Y:S01]  /*7870*/  UIADD3 UR4, UP0, UR22, 0x6f0, URZ ;  /* 0x000006f016047890 */ /* 0x000fe2000ff1e03f */
[----:B-1----:R-:W-:Y:S01]  /*7880*/  MOV R8, UR15 ;  /* 0x0000000f00087c02 */ /* 0x002fe20008000f00 */
[----:B------:R-:W-:Y:S01]  /*7890*/  STL [R1+0x90], R2 ;  /* 0x0000900201007387 */ /* 0x000fe20000100800 */
[----:B------:R-:W-:Y:S01]  /*78a0*/  R2UR UR10, R6 ;  /* 0x00000000060a72ca */ /* 0x000fe200000e0000 */
[----:B------:R-:W-:Y:S01]  /*78b0*/  UIMAD UR6, UR7, 0x3000, UR13 ;  /* 0x00003000070678a4 */ /* 0x000fe2000f8e020d */
[----:B------:R-:W1:Y:S01]  /*78c0*/  S2UR UR27, SR_CTAID.Y ;  /* 0x00000000001b79c3 */ /* 0x000e620000002600 */
[----:B------:R4:W-:Y:S01]  /*78d0*/  STL [R1+0x8c], R3 ;  /* 0x00008c0301007387 */ /* 0x0009e20000100800 */
[----:B------:R-:W-:Y:S01]  /*78e0*/  UMOV UR9, 0x10 ;  /* 0x0000001000097882 */ /* 0x000fe20000000000 */
[----:B---3--:R-:W-:Y:S01]  /*78f0*/  MOV R0, UR13 ;  /* 0x0000000d00007c02 */ /* 0x008fe20008000f00 */
[----:B------:R-:W-:Y:S01]  /*7900*/  UMOV UR25, URZ ;  /* 0x0000003f00197c82 */ /* 0x000fe20008000000 */
[----:B------:R-:W-:Y:S01]  /*7910*/  R2UR UR50, R7 ;  /* 0x00000000073272ca */ /* 0x000fe200000e0000 */
[----:B------:R-:W-:Y:S01]  /*7920*/  UMOV UR49, 0x10 ;  /* 0x0000001000317882 */ /* 0x000fe20000000000 */
[----:B------:R-:W-:Y:S01]  /*7930*/  UMOV UR30, URZ ;  /* 0x0000003f001e7c82 */ /* 0x000fe20008000000 */
[----:B------:R-:W-:Y:S01]  /*7940*/  STL [R1+0x80], R0 ;  /* 0x0000800001007387 */ /* 0x000fe20000100800 */
[----:B------:R-:W-:Y:S01]  /*7950*/  S2UR UR21, SR_CTAID.Z ;  /* 0x00000000001579c3 */ /* 0x000fe20000002700 */
[----:B------:R-:W-:Y:S01]  /*7960*/  R2UR UR42, R4 ;  /* 0x00000000042a72ca */ /* 0x000fe200000e0000 */
[----:B------:R-:W-:Y:S01]  /*7970*/  UMOV UR18, UR26 ;  /* 0x0000001a00127c82 */ /* 0x000fe20008000000 */
[----:B----4-:R-:W-:Y:S01]  /*7980*/  MOV R3, UR14 ;  /* 0x0000000e00037c02 */ /* 0x010fe20008000f00 */
[----:B------:R-:W-:Y:S01]  /*7990*/  UMOV UR17, 0x10 ;  /* 0x0000001000117882 */ /* 0x000fe20000000000 */
[----:B------:R-:W-:Y:S01]  /*79a0*/  MOV R13, UR29 ;  /* 0x0000001d000d7c02 */ /* 0x000fe20008000f00 */
[----:B--2---:R-:W-:-:S02]  /*79b0*/  UMOV UR12, UR28 ;  /* 0x0000001c000c7c82 */ /* 0x004fc40008000000 */
[----:B------:R-:W-:Y:S01]  /*79c0*/  STL [R1+0x84], R3 ;  /* 0x0000840301007387 */ /* 0x000fe20000100800 */
[----:B------:R-:W-:Y:S01]  /*79d0*/  MOV R2, UR12 ;  /* 0x0000000c00027c02 */ /* 0x000fe20008000f00 */
[----:B------:R-:W-:Y:S01]  /*79e0*/  UMOV UR52, UR28 ;  /* 0x0000001c00347c82 */ /* 0x000fe20008000000 */
[----:B------:R-:W-:Y:S01]  /*79f0*/  UMOV UR60, UR28 ;  /* 0x0000001c003c7c82 */ /* 0x000fe20008000000 */
[----:B------:R-:W-:Y:S02]  /*7a00*/  UMOV UR20, UR28 ;  /* 0x0000001c00147c82 */ /* 0x000fe40008000000 */
[----:B------:R2:W-:Y:S01]  /*7a10*/  STL [R1+0x94], R2 ;  /* 0x0000940201007387 */ /* 0x0005e20000100800 */
[----:B------:R-:W-:Y:S02]  /*7a20*/  UIADD3.X UR5, URZ, UR23, URZ, UP0, !UPT ;  /* 0x000000173f057290 */ /* 0x000fe400087fe43f */
[----:B------:R-:W-:Y:S02]  /*7a30*/  UIADD3 UR24, UR6, 0x10000, URZ ;  /* 0x0001000006187890 */ /* 0x000fe4000fffe03f */
[----:B------:R-:W-:-:S02]  /*7a40*/  UIADD3 UR8, UR6, 0x10600, URZ ;  /* 0x0001060006087890 */ /* 0x000fc4000fffe03f */
[----:B------:R-:W-:Y:S01]  /*7a50*/  UIADD3 UR48, UR6, 0x10c00, URZ ;  /* 0x00010c0006307890 */ /* 0x000fe2000fffe03f */
[----:B-1----:R-:W-:Y:S01]  /*7a60*/  UMOV UR11, UR27 ;  /* 0x0000001b000b7c82 */ /* 0x002fe20008000000 */
[----:B--2---:R-:W2:Y:S01]  /*7a70*/  LDL.LU R2, [R1+0x80] ;  /* 0x0000800001027983 */ /* 0x004ea20000300800 */
[----:B------:R-:W-:Y:S01]  /*7a80*/  MOV R0, UR10 ;  /* 0x0000000a00007c02 */ /* 0x000fe20008000f00 */
[----:B------:R-:W1:Y:S01]  /*7a90*/  S2UR UR14, SR_CTAID.Y ;  /* 0x00000000000e79c3 */ /* 0x000e620000002600 */
[----:B------:R-:W-:Y:S01]  /*7aa0*/  MOV R12, UR49 ;  /* 0x00000031000c7c02 */ /* 0x000fe20008000f00 */
[----:B------:R-:W-:Y:S01]  /*7ab0*/  UMOV UR51, UR27 ;  /* 0x0000001b00337c82 */ /* 0x000fe20008000000 */
[----:B------:R-:W-:Y:S01]  /*7ac0*/  UMOV UR43, UR27 ;  /* 0x0000001b002b7c82 */ /* 0x000fe20008000000 */
[----:B------:R1:W-:Y:S01]  /*7ad0*/  UTMAREDG.4D.ADD [UR24], [UR4] ;  /* 0x00000018040073b6 */ /* 0x0003e20008018000 */
[----:B------:R-:W-:Y:S01]  /*7ae0*/  UMOV UR59, UR27 ;  /* 0x0000001b003b7c82 */ /* 0x000fe20008000000 */
[----:B------:R-:W-:Y:S01]  /*7af0*/  UMOV UR19, UR27 ;  /* 0x0000001b00137c82 */ /* 0x000fe20008000000 */
[----:B--2---:R2:W-:Y:S04]  /*7b00*/  STL [R1+0x98], R2 ;  /* 0x0000980201007387 */ /* 0x0045e80000100800 */
[----:B--2---:R-:W2:Y:S01]  /*7b10*/  LDL.LU R2, [R1+0x84] ;  /* 0x0000840001027983 */ /* 0x004ea20000300800 */
[----:B------:R-:W-:-:S03]  /*7b20*/  R2UR UR10, R5 ;  /* 0x00000000050a72ca */ /* 0x000fc600000e0000 */
[----:B--2---:R2:W-:Y:S02]  /*7b30*/  STL [R1+0x9c], R2 ;  /* 0x00009c0201007387 */ /* 0x0045e40000100800 */
[----:B--2---:R-:W-:-:S05]  /*7b40*/  IMAD.MOV.U32 R2, RZ, RZ, R8 ;  /* 0x000000ffff027224 */ /* 0x004fca00078e0008 */
[----:B------:R-:W-:Y:S02]  /*7b50*/  R2UR UR15, R2 ;  /* 0x00000000020f72ca */ /* 0x000fe400000e0000 */
[----:B------:R-:W2:Y:S01]  /*7b60*/  LDL.LU R2, [R1+0x9c] ;  /* 0x00009c0001027983 */ /* 0x000ea20000300800 */
[----:B------:R-:W-:Y:S01]  /*7b70*/  UMOV UR34, UR10 ;  /* 0x0000000a00227c82 */ /* 0x000fe20008000000 */
[----:B------:R-:W-:Y:S02]  /*7b80*/  MOV R16, UR10 ;  /* 0x0000000a00107c02 */ /* 0x000fe40008000f00 */
[----:B------:R-:W-:Y:S02]  /*7b90*/  R2UR UR10, R6 ;  /* 0x00000000060a72ca */ /* 0x000fe400000e0000 */
[----:B------:R-:W-:Y:S01]  /*7ba0*/  MOV R8, UR9 ;  /* 0x0000000900087c02 */ /* 0x000fe20008000f00 */
[----:B------:R-:W-:Y:S01]  /*7bb0*/  UMOV UR9, UR25 ;  /* 0x0000001900097c82 */ /* 0x000fe20008000000 */
[----:B------:R-:W-:Y:S01]  /*7bc0*/  UMOV UR49, UR30 ;  /* 0x0000001e00317c82 */ /* 0x000fe20008000000 */
[----:B------:R-:W-:Y:S01]  /*7bd0*/  MOV R10, UR51 ;  /* 0x00000033000a7c02 */ /* 0x000fe20008000f00 */
[----:B------:R-:W-:Y:S01]  /*7be0*/  UMOV UR35, UR27 ;  /* 0x0000001b00237c82 */ /* 0x000fe20008000000 */
[----:B------:R-:W-:Y:S01]  /*7bf0*/  MOV R19, UR43 ;  /* 0x0000002b00137c02 */ /* 0x000fe20008000f00 */
[----:B-1----:R-:W-:Y:S01]  /*7c00*/  UMOV UR27, UR14 ;  /* 0x0000000e001b7c82 */ /* 0x002fe20008000000 */
[----:B------:R-:W-:-:S04]  /*7c10*/  UMOV UR43, UR14 ;  /* 0x0000000e002b7c82 */ /* 0x000fc80008000000 */
[----:B------:R-:W-:Y:S01]  /*7c20*/  UTMAREDG.4D.ADD [UR8], [UR4] ;  /* 0x00000008040073b6 */ /* 0x000fe20008018000 */
[----:B------:R1:W-:Y:S02]  /*7c30*/  UTMAREDG.4D.ADD [UR48], [UR4] ;  /* 0x00000030040073b6 */ /* 0x0003e40008018000 */
[----:B-1----:R-:W-:Y:S01]  /*7c40*/  UMOV UR51, UR14 ;  /* 0x0000000e00337c82 */ /* 0x002fe20008000000 */
[----:B--2---:R-:W-:Y:S02]  /*7c50*/  R2UR UR14, R2 ;  /* 0x00000000020e72ca */ /* 0x004fe400000e0000 */
[----:B------:R-:W2:Y:S01]  /*7c60*/  LDL.LU R2, [R1+0x98] ;  /* 0x0000980001027983 */ /* 0x000ea20000300800 */
[----:B------:R-:W1:Y:S01]  /*7c70*/  S2UR UR13, SR_CTAID.Z ;  /* 0x00000000000d79c3 */ /* 0x000e620000002700 */
[----:B------:R-:W-:Y:S01]  /*7c80*/  UMOV UR44, UR21 ;  /* 0x00000015002c7c82 */ /* 0x000fe20008000000 */
[----:B------:R-:W-:Y:S01]  /*7c90*/  MOV R9, UR52 ;  /* 0x0000003400097c02 */ /* 0x000fe20008000f00 */
[----:B------:R-:W-:Y:S01]  /*7ca0*/  UMOV UR36, UR28 ;  /* 0x0000001c00247c82 */ /* 0x000fe20008000000 */
[----:B------:R-:W-:Y:S01]  /*7cb0*/  MOV R18, UR44 ;  /* 0x0000002c00127c02 */ /* 0x000fe20008000f00 */
[----:B-1----:R-:W-:Y:S01]  /*7cc0*/  UMOV UR28, UR13 ;  /* 0x0000000d001c7c82 */ /* 0x002fe20008000000 */
[----:B------:R-:W-:Y:S01]  /*7cd0*/  UMOV UR44, UR13 ;  /* 0x0000000d002c7c82 */ /* 0x000fe20008000000 */
[----:B------:R-:W-:Y:S01]  /*7ce0*/  UMOV UR52, UR13 ;  /* 0x0000000d00347c82 */ /* 0x000fe20008000000 */
[----:B--2---:R-:W-:-:S02]  /*7cf0*/  R2UR UR13, R2 ;  /* 0x00000000020d72ca */ /* 0x004fc400000e0000 */
[----:B------:R-:W2:Y:S01]  /*7d00*/  LDL.LU R2, [R1+0x94] ;  /* 0x0000940001027983 */ /* 0x000ea20000300800 */
[----:B------:R-:W-:Y:S02]  /*7d10*/  MOV R14, UR12 ;  /* 0x0000000c000e7c02 */ /* 0x000fe40008000f00 */
[----:B------:R-:W-:Y:S01]  /*7d20*/  MOV R15, UR11 ;  /* 0x0000000b000f7c02 */ /* 0x000fe20008000f00 */
[----:B------:R-:W-:Y:S01]  /*7d30*/  UMOV UR46, UR10 ;  /* 0x0000000a002e7c82 */ /* 0x000fe20008000000 */
[----:B------:R-:W-:Y:S02]  /*7d40*/  MOV R3, UR11 ;  /* 0x0000000b00037c02 */ /* 0x000fe40008000f00 */
[----:B------:R-:W-:Y:S02]  /*7d50*/  R2UR UR12, R14 ;  /* 0x000000000e0c72ca */ /* 0x000fe400000e0000 */
[----:B------:R-:W-:Y:S02]  /*7d60*/  R2UR UR11, R15 ;  /* 0x000000000f0b72ca */ /* 0x000fe400000e0000 */
[----:B------:R-:W-:Y:S01]  /*7d70*/  R2UR UR10, R16 ;  /* 0x00000000100a72ca */ /* 0x000fe200000e0000 */
[----:B------:R-:W-:Y:S01]  /*7d80*/  UIADD3 UR8, UR6, 0x11200, URZ ;  /* 0x0001120006087890 */ /* 0x000fe2000fffe03f */
[----:B------:R-:W-:-:S11]  /*7d90*/  UMOV UR9, UR30 ;  /* 0x0000001e00097c82 */ /* 0x000fd60008000000 */
[----:B------:R1:W-:Y:S01]  /*7da0*/  UTMAREDG.4D.ADD [UR8], [UR4] ;  /* 0x00000008040073b6 */ /* 0x0003e20008018000 */
[----:B------:R-:W-:Y:S01]  /*7db0*/  UMOV UR39, UR10 ;  /* 0x0000000a00277c82 */ /* 0x000fe20008000000 */
[----:B-1----:R-:W-:Y:S02]  /*7dc0*/  R2UR UR11, R3 ;  /* 0x00000000030b72ca */ /* 0x002fe400000e0000 */
[----:B------:R-:W-:Y:S01]  /*7dd0*/  R2UR UR10, R0 ;  /* 0x00000000000a72ca */ /* 0x000fe200000e0000 */
[----:B------:R3:W5:Y:S04]  /*7de0*/  LDL.LU R3, [R1+0x8c] ;  /* 0x00008c0001037983 */ /* 0x0007680000300800 */
[----:B------:R3:W5:Y:S01]  /*7df0*/  LDL.LU R0, [R1+0x88] ;  /* 0x0000880001007983 */ /* 0x0007620000300800 */
[----:B------:R-:W-:Y:S01]  /*7e00*/  MOV R14, UR26 ;  /* 0x0000001a000e7c02 */ /* 0x000fe20008000f00 */
[----:B------:R-:W-:Y:S01]  /*7e10*/  UIADD3 UR40, UR6, 0x11800, URZ ;  /* 0x0001180006287890 */ /* 0x000fe2000fffe03f */
[----:B------:R-:W-:Y:S01]  /*7e20*/  MOV R11, UR50 ;  /* 0x00000032000b7c02 */ /* 0x000fe20008000f00 */
[----:B------:R-:W-:Y:S01]  /*7e30*/  UIADD3 UR26, UR58, -0x10, URZ ;  /* 0xfffffff03a1a7890 */ /* 0x000fe2000fffe03f */
[----:B------:R-:W-:Y:S01]  /*7e40*/  UMOV UR45, UR50 ;  /* 0x00000032002d7c82 */ /* 0x000fe20008000000 */
[----:B------:R-:W-:-:S02]  /*7e50*/  UIADD3 UR24, UR6, 0x11e00, URZ ;  /* 0x00011e0006187890 */ /* 0x000fc4000fffe03f */
[----:B------:R-:W-:Y:S02]  /*7e60*/  UIADD3 UR50, UR58, -0x8, URZ ;  /* 0xfffffff83a327890 */ /* 0x000fe4000fffe03f */
[----:B------:R-:W-:Y:S01]  /*7e70*/  UIADD3 UR48, UR6, 0x12400, URZ ;  /* 0x0001240006307890 */ /* 0x000fe2000fffe03f */
[----:B------:R-:W1:Y:S01]  /*7e80*/  S2UR UR31, SR_CTAID.Y ;  /* 0x00000000001f79c3 */ /* 0x000e620000002600 */
[----:B------:R-:W-:Y:S01]  /*7e90*/  UMOV UR41, 0x10 ;  /* 0x0000001000297882 */ /* 0x000fe20000000000 */
[----:B------:R-:W-:Y:S01]  /*7ea0*/  UMOV UR25, 0x10 ;  /* 0x0000001000197882 */ /* 0x000fe20000000000 */
[----:B------:R-:W-:Y:S01]  /*7eb0*/  MOV R21, UR41 ;  /* 0x0000002900157c02 */ /* 0x000fe20008000f00 */
[----:B------:R-:W-:Y:S01]  /*7ec0*/  UMOV UR41, UR30 ;  /* 0x0000001e00297c82 */ /* 0x000fe20008000000 */
[----:B------:R-:W-:Y:S01]  /*7ed0*/  MOV R15, UR25 ;  /* 0x00000019000f7c02 */ /* 0x000fe20008000f00 */
[----:B------:R-:W-:Y:S01]  /*7ee0*/  UMOV UR25, UR30 ;  /* 0x0000001e00197c82 */ /* 0x000fe20008000000 */
[----:B------:R-:W-:Y:S01]  /*7ef0*/  R2UR UR9, R8 ;  /* 0x00000000080972ca */ /* 0x000fe200000e0000 */
[----:B------:R4:W-:Y:S01]  /*7f00*/  UTMAREDG.4D.ADD [UR40], [UR4] ;  /* 0x00000028040073b6 */ /* 0x0009e20008018000 */
[----:B------:R-:W-:Y:S01]  /*7f10*/  UMOV UR57, UR30 ;  /* 0x0000001e00397c82 */ /* 0x000fe20008000000 */
[----:B------:R-:W-:Y:S01]  /*7f20*/  UIADD3 UR56, UR6, 0x12a00, URZ ;  /* 0x00012a0006387890 */ /* 0x000fe2000fffe03f */
[----:B------:R-:W-:Y:S01]  /*7f30*/  MOV R20, UR42 ;  /* 0x0000002a00147c02 */ /* 0x000fe20008000f00 */
[----:B------:R-:W-:Y:S01]  /*7f40*/  UMOV UR30, UR50 ;  /* 0x00000032001e7c82 */ /* 0x000fe20008000000 */
[----:B--2---:R-:W-:Y:S01]  /*7f50*/  R2UR UR12, R2 ;  /* 0x00000000020c72ca */ /* 0x004fe200000e0000 */
[----:B------:R2:W-:Y:S01]  /*7f60*/  UTMAREDG.4D.ADD [UR24], [UR4] ;  /* 0x00000018040073b6 */ /* 0x0005e20008018000 */
[----:B------:R3:W5:Y:S01]  /*7f70*/  LDL.LU R2, [R1+0x90] ;  /* 0x0000900001027983 */ /* 0x0007620000300800 */
[----:B------:R-:W-:Y:S01]  /*7f80*/  UIADD3 UR16, UR6, 0x10200, URZ ;  /* 0x0001020006107890 */ /* 0x000fe2000fffe03f */
[----:B------:R1:W-:Y:S01]  /*7f90*/  UTMAREDG.4D.ADD [UR48], [UR4] ;  /* 0x00000030040073b6 */ /* 0x0003e20008018000 */
[----:B------:R-:W-:Y:S01]  /*7fa0*/  UIADD3 UR8, UR6, 0x10800, URZ ;  /* 0x0001080006087890 */ /* 0x000fe2000fffe03f */
[----:B------:R-:W-:Y:S01]  /*7fb0*/  UMOV UR37, UR26 ;  /* 0x0000001a00257c82 */ /* 0x000fe20008000000 */
[----:B------:R-:W-:Y:S01]  /*7fc0*/  UMOV UR38, UR42 ;  /* 0x0000002a00267c82 */ /* 0x000fe20008000000 */
[----:B----4-:R-:W-:-:S02]  /*7fd0*/  R2UR UR44, R18 ;  /* 0x00000000122c72ca */ /* 0x010fc400000e0000 */
[----:B--2---:R-:W-:Y:S01]  /*7fe0*/  R2UR UR26, R14 ;  /* 0x000000000e1a72ca */ /* 0x004fe200000e0000 */
[----:B------:R-:W-:Y:S01]  /*7ff0*/  UIADD3 UR32, UR6, 0x11400, URZ ;  /* 0x0001140006207890 */ /* 0x000fe2000fffe03f */
[----:B------:R-:W-:Y:S01]  /*8000*/  R2UR UR43, R19 ;  /* 0x00000000132b72ca */ /* 0x000fe200000e0000 */
[----:B------:R-:W-:Y:S01]  /*8010*/  UTMAREDG.4D.ADD [UR56], [UR4] ;  /* 0x00000038040073b6 */ /* 0x000fe20008018000 */
[----:B------:R-:W-:Y:S02]  /*8020*/  R2UR UR42, R20 ;  /* 0x00000000142a72ca */ /* 0x000fe400000e0000 */
[----:B------:R-:W-:Y:S02]  /*8030*/  R2UR UR41, R21 ;  /* 0x00000000152972ca */ /* 0x000fe400000e0000 */
[----:B------:R-:W-:Y:S01]  /*8040*/  R2UR UR25, R15 ;  /* 0x000000000f1972ca */ /* 0x000fe200000e0000 */
[----:B------:R-:W-:Y:S01]  /*8050*/  UIADD3 UR40, UR6, 0x11a00, URZ ;  /* 0x00011a0006287890 */ /* 0x000fe2000fffe03f */
[----:B------:R-:W-:Y:S01]  /*8060*/  MOV R16, UR46 ;  /* 0x0000002e00107c02 */ /* 0x000fe20008000f00 */
[----:B------:R2:W-:Y:S01]  /*8070*/  UTMAREDG.4D.ADD [UR16], [UR4] ;  /* 0x00000010040073b6 */ /* 0x0005e20008018000 */
[----:B-1----:R-:W-:-:S02]  /*8080*/  R2UR UR52, R9 ;  /* 0x00000000093472ca */ /* 0x002fc400000e0000 */
[----:B------:R-:W-:Y:S02]  /*8090*/  R2UR UR51, R10 ;  /* 0x000000000a3372ca */ /* 0x000fe400000e0000 */
[----:B------:R-:W-:Y:S02]  /*80a0*/  R2UR UR50, R11 ;  /* 0x000000000b3272ca */ /* 0x000fe400000e0000 */
[----:B------:R-:W-:Y:S01]  /*80b0*/  R2UR UR49, R12 ;  /* 0x000000000c3172ca */ /* 0x000fe200000e0000 */
[----:B------:R-:W-:Y:S01]  /*80c0*/  UIADD3 UR48, UR6, 0x10e00, URZ ;  /* 0x00010e0006307890 */ /* 0x000fe2000fffe03f */
[----:B------:R-:W-:Y:S01]  /*80d0*/  MOV R17, UR45 ;  /* 0x0000002d00117c02 */ /* 0x000fe20008000f00 */
[----:B------:R-:W-:Y:S01]  /*80e0*/  UIADD3 UR24, UR6, 0x12000, URZ ;  /* 0x0001200006187890 */ /* 0x000fe2000fffe03f */
[----:B------:R1:W-:Y:S01]  /*80f0*/  UTMAREDG.4D.ADD [UR8], [UR4] ;  /* 0x00000008040073b6 */ /* 0x0003e20008018000 */
[----:B------:R-:W-:Y:S01]  /*8100*/  UMOV UR33, 0x10 ;  /* 0x0000001000217882 */ /* 0x000fe20000000000 */
[----:B------:R-:W-:-:S02]  /*8110*/  R2UR UR46, R16 ;  /* 0x00000000102e72ca */ /* 0x000fc400000e0000 */
[----:B------:R-:W-:Y:S01]  /*8120*/  R2UR UR45, R17 ;  /* 0x00000000112d72ca */ /* 0x000fe200000e0000 */
[----:B--2---:R-:W-:-:S04]  /*8130*/  UIADD3 UR16, UR6, 0x12600, URZ ;  /* 0x0001260006107890 */ /* 0x004fc8000fffe03f */
[----:B------:R-:W-:Y:S01]  /*8140*/  UTMAREDG.4D.ADD [UR48], [UR4] ;  /* 0x00000030040073b6 */ /* 0x000fe20008018000 */
[----:B------:R-:W-:Y:S01]  /*8150*/  UMOV UR27, UR31 ;  /* 0x0000001f001b7c82 */ /* 0x000fe20008000000 */
[----:B------:R-:W-:Y:S01]  /*8160*/  UMOV UR28, UR21 ;  /* 0x00000015001c7c82 */ /* 0x000fe20008000000 */
[----:B------:R-:W-:Y:S01]  /*8170*/  UMOV UR19, UR31 ;  /* 0x0000001f00137c82 */ /* 0x000fe20008000000 */
[----:B------:R-:W-:Y:S01]  /*8180*/  UMOV UR20, UR21 ;  /* 0x0000001500147c82 */ /* 0x000fe20008000000 */
[----:B------:R-:W-:Y:S01]  /*8190*/  UMOV UR18, UR30 ;  /* 0x0000001e00127c82 */ /* 0x000fe20008000000 */
[----:B------:R2:W-:Y:S01]  /*81a0*/  UTMAREDG.4D.ADD [UR32], [UR4] ;  /* 0x00000020040073b6 */ /* 0x0005e20008018000 */
[----:B-1----:R-:W-:Y:S01]  /*81b0*/  UIADD3 UR8, UR6, 0x12c00, URZ ;  /* 0x00012c0006087890 */ /* 0x002fe2000fffe03f */
[----:B------:R-:W-:Y:S01]  /*81c0*/  UMOV UR9, 0x10 ;  /* 0x0000001000097882 */ /* 0x000fe20000000000 */
[----:B------:R-:W-:Y:S01]  /*81d0*/  UMOV UR10, UR58 ;  /* 0x0000003a000a7c82 */ /* 0x000fe20008000000 */
[----:B------:R-:W-:Y:S01]  /*81e0*/  UMOV UR11, UR31 ;  /* 0x0000001f000b7c82 */ /* 0x000fe20008000000 */
[----:B------:R-:W-:Y:S01]  /*81f0*/  UMOV UR12, UR21 ;  /* 0x00000015000c7c82 */ /* 0x000fe20008000000 */
[----:B------:R-:W-:Y:S01]  /*8200*/  UTMAREDG.4D.ADD [UR40], [UR4] ;  /* 0x00000028040073b6 */ /* 0x000fe20008018000 */
[----:B--2---:R-:W-:Y:S01]  /*8210*/  UMOV UR34, UR26 ;  /* 0x0000001a00227c82 */ /* 0x004fe20008000000 */
[----:B------:R-:W-:Y:S01]  /*8220*/  UMOV UR26, UR37 ;  /* 0x00000025001a7c82 */ /* 0x000fe20008000000 */
[----:B------:R-:W-:Y:S01]  /*8230*/  UIADD3 UR32, UR6, 0x10400, URZ ;  /* 0x0001040006207890 */ /* 0x000fe2000fffe03f */
[----:B------:R1:W-:Y:S01]  /*8240*/  UTMAREDG.4D.ADD [UR24], [UR4] ;  /* 0x00000018040073b6 */ /* 0x0003e20008018000 */
[----:B------:R-:W-:Y:S01]  /*8250*/  UMOV UR33, 0x20 ;  /* 0x0000002000217882 */ /* 0x000fe20000000000 */
[----:B------:R-:W-:Y:S01]  /*8260*/  UMOV UR35, UR31 ;  /* 0x0000001f00237c82 */ /* 0x000fe20008000000 */
[----:B------:R2:W-:Y:S01]  /*8270*/  UTMAREDG.4D.ADD [UR16], [UR4] ;  /* 0x00000010040073b6 */ /* 0x0005e20008018000 */
[----:B------:R-:W-:Y:S01]  /*8280*/  UMOV UR36, UR21 ;  /* 0x0000001500247c82 */ /* 0x000fe20008000000 */
[----:B------:R4:W-:Y:S01]  /*8290*/  UTMAREDG.4D.ADD [UR8], [UR4] ;  /* 0x00000008040073b6 */ /* 0x0009e20008018000 */
[----:B-1----:R-:W-:Y:S01]  /*82a0*/  UIADD3 UR24, UR6, 0x10a00, URZ ;  /* 0x00010a0006187890 */ /* 0x002fe2000fffe03f */
[----:B------:R-:W-:Y:S01]  /*82b0*/  UMOV UR25, 0x20 ;  /* 0x0000002000197882 */ /* 0x000fe20000000000 */
[----:B------:R-:W-:Y:S01]  /*82c0*/  UMOV UR26, UR46 ;  /* 0x0000002e001a7c82 */ /* 0x000fe20008000000 */
[----:B------:R-:W-:Y:S01]  /*82d0*/  UTMAREDG.4D.ADD [UR32], [UR4] ;  /* 0x00000020040073b6 */ /* 0x000fe20008018000 */
[----:B--2---:R-:W-:Y:S01]  /*82e0*/  UIADD3 UR16, UR6, 0x11000, URZ ;  /* 0x0001100006107890 */ /* 0x004fe2000fffe03f */
[----:B------:R-:W-:Y:S01]  /*82f0*/  UMOV UR17, 0x20 ;  /* 0x0000002000117882 */ /* 0x000fe20000000000 */
[----:B------:R-:W-:-:S03]  /*8300*/  UMOV UR18, UR45 ;  /* 0x0000002d00127c82 */ /* 0x000fc60008000000 */
[----:B------:R1:W-:Y:S01]  /*8310*/  UTMAREDG.4D.ADD [UR24], [UR4] ;  /* 0x00000018040073b6 */ /* 0x0003e20008018000 */
[----:B----4-:R-:W-:Y:S01]  /*8320*/  UIADD3 UR8, UR6, 0x11600, URZ ;  /* 0x0001160006087890 */ /* 0x010fe2000fffe03f */
[----:B------:R-:W-:Y:S01]  /*8330*/  UMOV UR9, 0x20 ;  /* 0x0000002000097882 */ /* 0x000fe20000000000 */
[----:B------:R-:W-:Y:S01]  /*8340*/  UMOV UR10, UR39 ;  /* 0x00000027000a7c82 */ /* 0x000fe20008000000 */
[----:B------:R2:W-:Y:S06]  /*8350*/  UTMAREDG.4D.ADD [UR16], [UR4] ;  /* 0x00000010040073b6 */ /* 0x0005ec0008018000 */
[----:B------:R4:W-:Y:S01]  /*8360*/  UTMAREDG.4D.ADD [UR8], [UR4] ;  /* 0x00000008040073b6 */ /* 0x0009e20008018000 */
[----:B-1----:R-:W-:Y:S01]  /*8370*/  UIADD3 UR24, UR6, 0x11c00, URZ ;  /* 0x00011c0006187890 */ /* 0x002fe2000fffe03f */
[----:B------:R-:W-:Y:S01]  /*8380*/  UMOV UR26, UR38 ;  /* 0x00000026001a7c82 */ /* 0x000fe20008000000 */
[----:B------:R-:W-:Y:S01]  /*8390*/  R2UR UR29, R13 ;  /* 0x000000000d1d72ca */ /* 0x000fe200000e0000 */
[----:B--2---:R-:W-:-:S06]  /*83a0*/  UIADD3 UR16, UR6, 0x12800, URZ ;  /* 0x0001280006107890 */ /* 0x004fcc000fffe03f */
[----:B------:R-:W-:Y:S01]  /*83b0*/  UTMAREDG.4D.ADD [UR24], [UR4] ;  /* 0x00000018040073b6 */ /* 0x000fe20008018000 */
[----:B----4-:R-:W-:Y:S01]  /*83c0*/  UIADD3 UR8, UR6, 0x12200, URZ ;  /* 0x0001220006087890 */ /* 0x010fe2000fffe03f */
[----:B------:R-:W-:-:S08]  /*83d0*/  UMOV UR10, UR37 ;  /* 0x00000025000a7c82 */ /* 0x000fd00008000000 */
[----:B------:R1:W-:Y:S01]  /*83e0*/  UTMAREDG.4D.ADD [UR8], [UR4] ;  /* 0x00000008040073b6 */ /* 0x0003e20008018000 */
[----:B------:R-:W-:Y:S02]  /*83f0*/  UMOV UR18, UR30 ;  /* 0x0000001e00127c82 */ /* 0x000fe40008000000 */
[----:B------:R3:W-:Y:S01]  /*8400*/  UTMAREDG.4D.ADD [UR16], [UR4] ;  /* 0x00000010040073b6 */ /* 0x0007e20008018000 */
[----:B-1----:R-:W-:Y:S01]  /*8410*/  UIADD3 UR8, UR6, 0x12e00, URZ ;  /* 0x00012e0006087890 */ /* 0x002fe2000fffe03f */
[----:B------:R-:W-:-:S08]  /*8420*/  UMOV UR10, UR58 ;  /* 0x0000003a000a7c82 */ /* 0x000fd00008000000 */
[----:B------:R3:W-:Y:S01]  /*8430*/  UTMAREDG.4D.ADD [UR8], [UR4] ;  /* 0x00000008040073b6 */ /* 0x0007e20008018000 */
[----:B------:R-:W-:Y:S01]  /*8440*/  MOV R13, UR29 ;  /* 0x0000001d000d7c02 */ /* 0x000fe20008000f00 */
[----:B------:R0:W-:Y:S03]  /*8450*/  UTMACMDFLUSH ;  /* 0x00000000000079b7 */ /* 0x0001e60000000000 */
[----:B---3--:R-:W-:-:S15]  /*8460*/  R2UR UR29, R13 ;  /* 0x000000000d1d72ca */ /* 0x008fde00000e0000 */
.L_x_80:
[----:B------:R-:W-:Y:S05]  /*8470*/  BSYNC B0 ;  /* 0x0000000000007941 */ /* 0x000fea0003800000 */
.L_x_79:
[----:B-----5:R-:W-:Y:S01]  /*8480*/  R2UR UR4, R2 ;  /* 0x00000000020472ca */ /* 0x020fe200000e0000 */
[----:B------:R-:W-:Y:S01]  /*8490*/  VIADD R3, R3, 0xffffffff ;  /* 0xffffffff03037836 */ /* 0x000fe20000000000 */
[----:B------:R-:W-:Y:S01]  /*84a0*/  R2UR UR9, R4 ;  /* 0x00000000040972ca */ /* 0x000fe200000e0000 */
[----:B------:R-:W-:Y:S01]  /*84b0*/  UIADD3 UR7, UR7, 0x1, URZ ;  /* 0x0000000107077890 */ /* 0x000fe2000fffe03f */
[----:B------:R-:W-:Y:S01]  /*84c0*/  R2UR UR8, R5 ;  /* 0x00000000050872ca */ /* 0x000fe200000e0000 */
[----:B------:R-:W-:Y:S01]  /*84d0*/  UIADD3 UR58, UR58, 0x40, URZ ;  /* 0x000000403a3a7890 */ /* 0x000fe2000fffe03f */
[----:B------:R-:W-:Y:S01]  /*84e0*/  R2UR UR6, R7 ;  /* 0x00000000070672ca */ /* 0x000fe200000e0000 */
[----:B------:R-:W-:Y:S01]  /*84f0*/  UISETP.NE.AND UP0, UPT, UR7, 0x2, UPT ;  /* 0x000000020700788c */ /* 0x000fe2000bf05270 */
[----:B------:R-:W-:Y:S02]  /*8500*/  R2UR UR5, R6 ;  /* 0x00000000060572ca */ /* 0x000fe400000e0000 */
[----:B------:R-:W-:Y:S01]  /*8510*/  ISETP.GT.AND P2, PT, R3, 0x2, PT ;  /* 0x000000020300780c */ /* 0x000fe20003f44270 */
[----:B------:R-:W-:-:S02]  /*8520*/  USEL UR7, UR7, URZ, UP0 ;  /* 0x0000003f07077287 */ /* 0x000fc40008000000 */
[----:B------:R-:W-:Y:S02]  /*8530*/  UIADD3 UR4, UR4, 0x40, URZ ;  /* 0x0000004004047890 */ /* 0x000fe4000fffe03f */
[----:B------:R-:W-:Y:S02]  /*8540*/  UIADD3 UR9, UR9, 0x40, URZ ;  /* 0x0000004009097890 */ /* 0x000fe4000fffe03f */
[----:B------:R-:W-:Y:S02]  /*8550*/  UIADD3 UR8, UR8, 0x40, URZ ;  /* 0x0000004008087890 */ /* 0x000fe4000fffe03f */
[----:B------:R-:W-:Y:S01]  /*8560*/  IMAD.U32 R2, RZ, RZ, UR4 ;  /* 0x00000004ff027e24 */ /* 0x000fe2000f8e00ff */
[----:B------:R-:W-:Y:S01]  /*8570*/  UIADD3 UR6, UR6, 0x40, URZ ;  /* 0x0000004006067890 */ /* 0x000fe2000fffe03f */
[----:B------:R-:W-:Y:S01]  /*8580*/  IMAD.U32 R4, RZ, RZ, UR9 ;  /* 0x00000009ff047e24 */ /* 0x000fe2000f8e00ff */
[----:B------:R-:W-:Y:S01]  /*8590*/  UIADD3 UR5, UR5, 0x40, URZ ;  /* 0x0000004005057890 */ /* 0x000fe2000fffe03f */
[----:B------:R-:W-:Y:S01]  /*85a0*/  IMAD.U32 R5, RZ, RZ, UR8 ;  /* 0x00000008ff057e24 */ /* 0x000fe2000f8e00ff */
[----:B------:R-:W-:-:S02]  /*85b0*/  USEL UR4, URZ, 0x1, UP0 ;  /* 0x000000013f047887 */ /* 0x000fc40008000000 */
[----:B------:R-:W-:Y:S02]  /*85c0*/  IMAD.U32 R7, RZ, RZ, UR6 ;  /* 0x00000006ff077e24 */ /* 0x000fe4000f8e00ff */
[----:B------:R-:W-:Y:S02]  /*85d0*/  IMAD.U32 R6, RZ, RZ, UR5 ;  /* 0x00000005ff067e24 */ /* 0x000fe4000f8e00ff */
[----:B------:R-:W-:Y:S01]  /*85e0*/  LOP3.LUT R0, R0, UR4, RZ, 0x3c, !PT ;  /* 0x0000000400007c12 */ /* 0x000fe2000f8e3cff */
[----:B------:R-:W-:Y:S06]  /*85f0*/  @P2 BRA `(.L_x_81) ;  /* 0xfffffff0003c2947 */ /* 0x000fec000383ffff */
.L_x_69:
[----:B------:R-:W-:Y:S04]  /*8600*/  BSSY B0, `(.L_x_82) ;  /* 0x0000003000007945 */ /* 0x000fe80003800000 */
[----:B------:R-:W-:Y:S05]  /*8610*/  @!P0 BRA `(.L_x_83) ;  /* 0x0000000000048947 */ /* 0x000fea0003800000 */
[----:B------:R-:W-:-:S04]  /*8620*/  DEPBAR.LE SB0, 0x0 ;  /* 0x000080000000791a */ /* 0x000fc80000000000 */
.L_x_83:
[----:B------:R-:W-:Y:S05]  /*8630*/  BSYNC B0 ;  /* 0x0000000000007941 */ /* 0x000fea0003800000 */
.L_x_82:
[----:B------:R-:W-:-:S04]  /*8640*/  ULOP3.LUT UR29, UR29, 0x1, URZ, 0xfc, !UPT ;  /* 0x000000011d1d7892 */ /* 0x000fc8000f8efc3f */
[----:B------:R-:W-:-:S06]  /*8650*/  UISETP.NE.AND UP0, UPT, UR29, 0x3, UPT ;  /* 0x000000031d00788c */ /* 0x000fcc000bf05270 */
[----:B------:R-:W-:-:S13]  /*8660*/  PLOP3.LUT P0, PT, PT, PT, UP0, 0x80, 0x0 ;  /* 0x000000000000781c */ /* 0x000fda0003f0f008 */
[----:B------:R-:W-:Y:S05]  /*8670*/  @!P0 BRA `(.L_x_84) ;  /* 0x0000000000048947 */ /* 0x000fea0003800000 */
[----:B------:R-:W-:Y:S01]  /*8680*/  BPT.TRAP 0x1 ;  /* 0x000000040000795c */ /* 0x000fe20000300000 */
.L_x_84:
[----:B------:R-:W2:Y:S01]  /*8690*/  S2UR UR5, SR_CgaCtaId ;  /* 0x00000000000579c3 */ /* 0x000ea20000008800 */
[----:B------:R-:W-:Y:S02]  /*86a0*/  UMOV UR4, 0x400 ;  /* 0x0000040000047882 */ /* 0x000fe40000000000 */
[----:B--2---:R-:W-:-:S04]  /*86b0*/  ULEA UR4, UR5, UR4, 0x18 ;  /* 0x0000000405047291 */ /* 0x004fc8000f8ec03f */
[----:B------:R-:W-:-:S04]  /*86c0*/  ULEA UR14, UR14, UR4, 0x3 ;  /* 0x000000040e0e7291 */ /* 0x000fc8000f8e183f */
[----:B------:R-:W-:-:S04]  /*86d0*/  UIADD3 UR14, UR14, 0x16490, URZ ;  /* 0x000164900e0e7890 */ /* 0x000fc8000fffe03f */
[----:B------:R-:W-:-:S09]  /*86e0*/  UPRMT UR14, UR5, 0x654, UR14 ;  /* 0x00000654050e7896 */ /* 0x000fd2000800000e */
[----:B------:R-:W-:Y:S01]  /*86f0*/  SYNCS.ARRIVE.TRANS64.RED.A1T0 RZ, [UR14], RZ ;  /* 0x000000ffffff79a7 */ /* 0x000fe2000810040e */
[----:B------:R-:W-:Y:S05]  /*8700*/  EXIT ;  /* 0x000000000000794d */ /* 0x000fea0003800000 */
.L_x_68:
[----:B------:R-:W1:Y:S01]  /*8710*/  S2UR UR11, SR_CTAID.X ;  /* 0x00000000000b79c3 */ /* 0x000e620000002500 */
[----:B------:R-:W-:Y:S01]  /*8720*/  ELECT P3, URZ, PT ;  /* 0x00000000003f782f */ /* 0x000fe20003860000 */
[----:B------:R-:W-:Y:S01]  /*8730*/  BSSY B0, `(.L_x_85) ;  /* 0x0000035000007945 */ /* 0x000fe20003800000 */
[----:B------:R-:W-:Y:S02]  /*8740*/  IMAD.MOV.U32 R0, RZ, RZ, RZ ;  /* 0x000000ffff007224 */ /* 0x000fe400078e00ff */
[----:B------:R-:W-:-:S03]  /*8750*/  IMAD.MOV.U32 R4, RZ, RZ, RZ ;  /* 0x000000ffff047224 */ /* 0x000fc600078e00ff */
[----:B------:R-:W2:Y:S08]  /*8760*/  S2UR UR36, SR_CTAID.Y ;  /* 0x00000000002479c3 */ /* 0x000eb00000002600 */
[----:B------:R-:W3:Y:S01]  /*8770*/  S2UR UR37, SR_CTAID.Z ;  /* 0x00000000002579c3 */ /* 0x000ee20000002700 */
[----:B-1----:R-:W-:Y:S01]  /*8780*/  USHF.L.U32 UR11, UR11, 0x7, URZ ;  /* 0x000000070b0b7899 */ /* 0x002fe2000800063f */
[----:B------:R-:W-:Y:S11]  /*8790*/  @!P3 BRA `(.L_x_86) ;  /* 0x0000000000b8b947 */ /* 0x000ff60003800000 */
[----:B------:R-:W1:Y:S01]  /*87a0*/  S2R R4, SR_CgaCtaId ;  /* 0x0000000000047919 */ /* 0x000e620000008800 */
[----:B------:R-:W-:Y:S01]  /*87b0*/  MOV R3, 0x400 ;  /* 0x0000040000037802 */ /* 0x000fe20000000f00 */
[----:B------:R-:W-:-:S03]  /*87c0*/  IMAD.MOV.U32 R5, RZ, RZ, 0x1 ;  /* 0x00000001ff057424 */ /* 0x000fc600078e00ff */
[----:B-1----:R-:W-:Y:S02]  /*87d0*/  LEA R4, R4, R3, 0x18 ;  /* 0x0000000304047211 */ /* 0x002fe400078ec0ff */
[----:B------:R-:W-:-:S04]  /*87e0*/  SHF.L.U32 R3, R5, 0x1f, RZ ;  /* 0x0000001f05037819 */ /* 0x000fc800000006ff */
[----:B------:R-:W1:Y:S02]  /*87f0*/  SYNCS.PHASECHK.TRANS64.TRYWAIT P0, [R4+URZ+0x16460], R3 ;  /* 0x01646003040075a7 */ /* 0x000e64000800017f */
[----:B-1----:R-:W-:Y:S05]  /*8800*/  @!P0 BRA `(.L_x_87) ;  /* 0x00000024000c8947 */ /* 0x002fea0003800000 */
.L_x_144:
[----:B------:R-:W-:Y:S01]  /*8810*/  ULOP3.LUT UR4, UR30, 0x2, URZ, 0xfc, !UPT ;  /* 0x000000021e047892 */ /* 0x000fe2000f8efc3f */
[----:B-1----:R-:W-:-:S03]  /*8820*/  @P2 IMAD.MOV.U32 R3, RZ, RZ, 0x1800 ;  /* 0x00001800ff032424 */ /* 0x002fc600078e00ff */
[----:B------:R-:W-:Y:S01]  /*8830*/  UPRMT UR4, UR4, 0x9910, URZ ;  /* 0x0000991004047896 */ /* 0x000fe2000800003f */
[----:B------:R1:W-:Y:S03]  /*8840*/  @P2 SYNCS.ARRIVE.TRANS64 RZ, [R4+URZ+0x16440], R3 ;  /* 0x0164400304ff29a7 */ /* 0x0003e6000800003f */
[----:B------:R-:W-:-:S06]  /*8850*/  UISETP.NE.AND UP0, UPT, UR4, 0x2, UPT ;  /* 0x000000020400788c */ /* 0x000fcc000bf05270 */
[----:B------:R-:W-:-:S13]  /*8860*/  PLOP3.LUT P0, PT, PT, PT, UP0, 0x80, 0x0 ;  /* 0x000000000000781c */ /* 0x000fda0003f0f008 */
[----:B-1----:R-:W-:Y:S05]  /*8870*/  @P0 BRA `(.L_x_88) ;  /* 0x0000000000040947 */ /* 0x002fea0003800000 */
[----:B--23--:R-:W-:Y:S01]  /*8880*/  BPT.TRAP 0x1 ;  /* 0x000000040000795c */ /* 0x00cfe20000300000 */
.L_x_88:
[----:B------:R-:W-:-:S04]  /*8890*/  LOP3.LUT P0, RZ, R2, 0x1f, RZ, 0xc0, !PT ;  /* 0x0000001f02ff7812 */ /* 0x000fc8000780c0ff */
[----:B------:R-:W-:-:S13]  /*88a0*/  PLOP3.LUT P0, PT, P0, P2, PT, 0x2a, 0x0 ;  /* 0x000000000000781c */ /* 0x000fda0000704572 */
[----:B------:R-:W-:Y:S05]  /*88b0*/  @P0 BRA `(.L_x_89) ;  /* 0x0000000000040947 */ /* 0x000fea0003800000 */
[----:B--23--:R-:W-:Y:S01]  /*88c0*/  BPT.TRAP 0x1 ;  /* 0x000000040000795c */ /* 0x00cfe20000300000 */
.L_x_89:
[----:B------:R-:W-:Y:S01]  /*88d0*/  R2UR UR8, R4 ;  /* 0x00000000040872ca */ /* 0x000fe200000e0000 */
[----:B------:R-:W-:Y:S01]  /*88e0*/  ULDC.64 UR4, c[0x0][0x198] ;  /* 0x0000660000047ab9 */ /* 0x000fe20000000a00 */
[----:B------:R-:W-:Y:S01]  /*88f0*/  UMOV UR6, 0x0 ;  /* 0x0000000000067882 */ /* 0x000fe20000000000 */
[----:B------:R-:W-:Y:S01]  /*8900*/  UIADD3 UR4, UP0, UR4, 0x1f0, URZ ;  /* 0x000001f004047890 */ /* 0x000fe2000ff1e03f */
[----:B------:R-:W-:Y:S01]  /*8910*/  IMAD.MOV.U32 R4, RZ, RZ, 0x1 ;  /* 0x00000001ff047424 */ /* 0x000fe200078e00ff */
[----:B------:R-:W-:Y:S01]  /*8920*/  UMOV UR7, 0x10000000 ;  /* 0x1000000000077882 */ /* 0x000fe20000000000 */
[----:B------:R-:W-:Y:S01]  /*8930*/  UMOV UR10, URZ ;  /* 0x0000003f000a7c82 */ /* 0x000fe20008000000 */
[----:B------:R-:W-:Y:S01]  /*8940*/  UIADD3.X UR5, URZ, UR5, URZ, UP0, !UPT ;  /* 0x000000053f057290 */ /* 0x000fe200087fe43f */
[----:B--2---:R-:W-:Y:S01]  /*8950*/  UMOV UR12, UR36 ;  /* 0x00000024000c7c82 */ /* 0x004fe20008000000 */
[----:B---3--:R-:W-:Y:S01]  /*8960*/  UMOV UR13, UR37 ;  /* 0x00000025000d7c82 */ /* 0x008fe20008000000 */
[----:B------:R-:W-:Y:S01]  /*8970*/  UMOV UR26, 0x10 ;  /* 0x00000010001a7882 */ /* 0x000fe20000000000 */
[----:B------:R-:W-:-:S02]  /*8980*/  UMOV UR27, UR11 ;  /* 0x0000000b001b7c82 */ /* 0x000fc40008000000 */
[----:B------:R-:W-:Y:S02]  /*8990*/  UIADD3 UR9, UR8, 0x16440, URZ ;  /* 0x0001644008097890 */ /* 0x000fe4000fffe03f */
[----:B------:R-:W-:Y:S02]  /*89a0*/  UIADD3 UR24, UR8, 0x800, URZ ;  /* 0x0000080008187890 */ /* 0x000fe4000fffe03f */
[----:B------:R-:W-:Y:S01]  /*89b0*/  UIADD3 UR16, UR8, 0x1000, URZ ;  /* 0x0000100008107890 */ /* 0x000fe2000fffe03f */
[----:B------:R-:W-:Y:S01]  /*89c0*/  UMOV UR28, UR36 ;  /* 0x00000024001c7c82 */ /* 0x000fe20008000000 */
[----:B------:R-:W-:Y:S01]  /*89d0*/  UMOV UR29, UR37 ;  /* 0x00000025001d7c82 */ /* 0x000fe20008000000 */
[----:B------:R-:W-:Y:S01]  /*89e0*/  UMOV UR25, UR9 ;  /* 0x0000000900197c82 */ /* 0x000fe20008000000 */
[----:B------:R-:W-:Y:S01]  /*89f0*/  UMOV UR18, 0x20 ;  /* 0x0000002000127882 */ /* 0x000fe20000000000 */
[----:B------:R-:W-:Y:S01]  /*8a00*/  UMOV UR19, UR11 ;  /* 0x0000000b00137c82 */ /* 0x000fe20008000000 */
[----:B------:R-:W-:Y:S01]  /*8a10*/  UMOV UR20, UR36 ;  /* 0x0000002400147c82 */ /* 0x000fe20008000000 */
[----:B------:R-:W-:Y:S01]  /*8a20*/  UMOV UR21, UR37 ;  /* 0x0000002500157c82 */ /* 0x000fe20008000000 */
[----:B------:R-:W-:Y:S01]  /*8a30*/  UMOV UR17, UR9 ;  /* 0x0000000900117c82 */ /* 0x000fe20008000000 */
[----:B------:R1:W-:Y:S01]  /*8a40*/  UTMALDG.4D [UR8], [UR4], desc[UR6] ;  /* 0x00000608040075b4 */ /* 0x0003e20008019000 */
[----:B------:R1:W-:Y:S01]  /*8a50*/  UTMALDG.4D [UR24], [UR4], desc[UR6] ;  /* 0x00000618040075b4 */ /* 0x0003e20008019000 */
[----:B------:R1:W-:Y:S02]  /*8a60*/  UTMALDG.4D [UR16], [UR4], desc[UR6] ;  /* 0x00000610040075b4 */ /* 0x0003e40008019000 */
[----:B-1----:R-:W-:Y:S01]  /*8a70*/  NOP ;  /* 0x0000000000007918 */ /* 0x002fe20000000000 */
.L_x_86:
[----:B--23--:R-:W-:Y:S05]  /*8a80*/  BSYNC B0 ;  /* 0x0000000000007941 */ /* 0x00cfea0003800000 */
.L_x_85:
[----:B------:R-:W1:Y:S01]  /*8a90*/  LDC R3, c[0x0][0x288] ;  /* 0x0000a200ff037b82 */ /* 0x000e620000000800 */
[----:B------:R-:W-:Y:S01]  /*8aa0*/  BSSY B0, `(.L_x_90) ;  /* 0x0000039000007945 */ /* 0x000fe20003800000 */
[----:B-1----:R-:W-:-:S13]  /*8ab0*/  ISETP.GT.AND P4, PT, R3, RZ, P3 ;  /* 0x000000ff0300720c */ /* 0x002fda0001f84270 */
[----:B------:R-:W-:Y:S05]  /*8ac0*/  @!P4 BRA `(.L_x_91) ;  /* 0x0000000000d8c947 */ /* 0x000fea0003800000 */
[----:B------:R-:W1:Y:S01]  /*8ad0*/  S2R R5, SR_CgaCtaId ;  /* 0x0000000000057919 */ /* 0x000e620000008800 */
[----:B------:R-:W-:-:S04]  /*8ae0*/  MOV R0, 0x400 ;  /* 0x0000040000007802 */ /* 0x000fc80000000f00 */
[----:B-1----:R-:W-:Y:S01]  /*8af0*/  LEA R5, R5, R0, 0x18 ;  /* 0x0000000005057211 */ /* 0x002fe200078ec0ff */
[----:B------:R-:W-:-:S05]  /*8b00*/  IMAD.MOV.U32 R0, RZ, RZ, 0x1 ;  /* 0x00000001ff007424 */ /* 0x000fca00078e00ff */
[----:B------:R-:W-:-:S04]  /*8b10*/  SHF.L.U32 R0, R0, 0x1f, RZ ;  /* 0x0000001f00007819 */ /* 0x000fc800000006ff */
[----:B------:R-:W1:Y:S02]  /*8b20*/  SYNCS.PHASECHK.TRANS64.TRYWAIT P0, [R5+URZ+0x16420], R0 ;  /* 0x01642000050075a7 */ /* 0x000e64000800017f */
[----:B-1----:R-:W-:Y:S05]  /*8b30*/  @!P0 BRA `(.L_x_92) ;  /* 0x0000002000548947 */ /* 0x002fea0003800000 */
.L_x_145:
[----:B------:R-:W-:Y:S01]  /*8b40*/  ULOP3.LUT UR4, UR30, 0x2, URZ, 0xfc, !UPT ;  /* 0x000000021e047892 */ /* 0x000fe2000f8efc3f */
[----:B-1----:R-:W-:-:S03]  /*8b50*/  @P2 IMAD.MOV.U32 R0, RZ, RZ, 0x1900 ;  /* 0x00001900ff002424 */ /* 0x002fc600078e00ff */
[----:B------:R-:W-:Y:S01]  /*8b60*/  UPRMT UR4, UR4, 0x9910, URZ ;  /* 0x0000991004047896 */ /* 0x000fe2000800003f */
[----:B------:R1:W-:Y:S03]  /*8b70*/  @P2 SYNCS.ARRIVE.TRANS64 RZ, [R5+URZ+0x16400], R0 ;  /* 0x0164000005ff29a7 */ /* 0x0003e6000800003f */
[----:B------:R-:W-:-:S06]  /*8b80*/  UISETP.NE.AND UP0, UPT, UR4, 0x2, UPT ;  /* 0x000000020400788c */ /* 0x000fcc000bf05270 */
[----:B------:R-:W-:-:S13]  /*8b90*/  PLOP3.LUT P0, PT, PT, PT, UP0, 0x80, 0x0 ;  /* 0x000000000000781c */ /* 0x000fda0003f0f008 */
[----:B-1----:R-:W-:Y:S05]  /*8ba0*/  @P0 BRA `(.L_x_93) ;  /* 0x0000000000040947 */ /* 0x002fea0003800000 */
[----:B------:R-:W-:Y:S01]  /*8bb0*/  BPT.TRAP 0x1 ;  /* 0x000000040000795c */ /* 0x000fe20000300000 */
.L_x_93:
[----:B------:R-:W-:-:S04]  /*8bc0*/  LOP3.LUT P0, RZ, R2, 0x1f, RZ, 0xc0, !PT ;  /* 0x0000001f02ff7812 */ /* 0x000fc8000780c0ff */
[----:B------:R-:W-:-:S13]  /*8bd0*/  PLOP3.LUT P0, PT, P0, P2, PT, 0x2a, 0x0 ;  /* 0x000000000000781c */ /* 0x000fda0000704572 */
[----:B------:R-:W-:Y:S05]  /*8be0*/  @P0 BRA `(.L_x_94) ;  /* 0x0000000000040947 */ /* 0x000fea0003800000 */
[----:B------:R-:W-:Y:S01]  /*8bf0*/  BPT.TRAP 0x1 ;  /* 0x000000040000795c */ /* 0x000fe20000300000 */
.L_x_94:
[----:B------:R-:W-:Y:S01]  /*8c00*/  R2UR UR40, R5 ;  /* 0x00000000052872ca */ /* 0x000fe200000e0000 */
[----:B------:R-:W-:Y:S01]  /*8c10*/  ULDC.64 UR6, c[0x0][0x198] ;  /* 0x0000660000067ab9 */ /* 0x000fe20000000a00 */
[----:B------:R-:W-:Y:S01]  /*8c20*/  UMOV UR19, URZ ;  /* 0x0000003f00137c82 */ /* 0x000fe20008000000 */
[----:B------:R-:W-:Y:S01]  /*8c30*/  UIADD3 UR4, UP0, UR6, 0xf0, URZ ;  /* 0x000000f006047890 */ /* 0x000fe2000ff1e03f */
[----:B------:R-:W-:Y:S01]  /*8c40*/  IMAD.MOV.U32 R0, RZ, RZ, 0x1 ;  /* 0x00000001ff007424 */ /* 0x000fe200078e00ff */
[----:B------:R-:W-:Y:S02]  /*8c50*/  UIADD3 UR6, UP1, UR6, 0x4f0, URZ ;  /* 0x000004f006067890 */ /* 0x000fe4000ff3e03f */
[----:B------:R-:W-:Y:S02]  /*8c60*/  UIADD3.X UR5, URZ, UR7, URZ, UP0, !UPT ;  /* 0x000000073f057290 */ /* 0x000fe400087fe43f */
[----:B------:R-:W-:Y:S01]  /*8c70*/  UIADD3.X UR7, URZ, UR7, URZ, UP1, !UPT ;  /* 0x000000073f077290 */ /* 0x000fe20008ffe43f */
[----:B------:R-:W-:Y:S01]  /*8c80*/  UMOV UR8, 0x0 ;  /* 0x0000000000087882 */ /* 0x000fe20000000000 */
[----:B------:R-:W-:-:S02]  /*8c90*/  UMOV UR9, 0x10000000 ;  /* 0x1000000000097882 */ /* 0x000fc40000000000 */
[----:B------:R-:W-:Y:S02]  /*8ca0*/  UIADD3 UR16, UR40, 0xa000, URZ ;  /* 0x0000a00028107890 */ /* 0x000fe4000fffe03f */
[----:B------:R-:W-:Y:S02]  /*8cb0*/  UIADD3 UR17, UR40, 0x16400, URZ ;  /* 0x0001640028117890 */ /* 0x000fe4000fffe03f */
[----:B------:R-:W-:Y:S02]  /*8cc0*/  UIADD3 UR32, UR40, 0xa800, URZ ;  /* 0x0000a80028207890 */ /* 0x000fe4000fffe03f */
[----:B------:R-:W-:Y:S02]  /*8cd0*/  UIADD3 UR24, UR40, 0xb000, URZ ;  /* 0x0000b00028187890 */ /* 0x000fe4000fffe03f */
[----:B------:R-:W-:Y:S01]  /*8ce0*/  UIADD3 UR40, UR40, 0x16000, URZ ;  /* 0x0001600028287890 */ /* 0x000fe2000fffe03f */
[----:B------:R-:W-:Y:S01]  /*8cf0*/  UMOV UR18, URZ ;  /* 0x0000003f00127c82 */ /* 0x000fe20008000000 */
[----:B------:R-:W-:Y:S01]  /*8d00*/  UMOV UR20, UR36 ;  /* 0x0000002400147c82 */ /* 0x000fe20008000000 */
[----:B------:R-:W-:Y:S01]  /*8d10*/  UMOV UR21, UR37 ;  /* 0x0000002500157c82 */ /* 0x000fe20008000000 */
[----:B------:R-:W-:Y:S01]  /*8d20*/  UMOV UR34, 0x10 ;  /* 0x0000001000227882 */ /* 0x000fe20000000000 */
        /* <DEDUP_REMOVED lines=8> */
[----:B------:R-:W-:Y:S01]  /*8db0*/  UMOV UR42, URZ ;  /* 0x0000003f002a7c82 */ /* 0x000fe20008000000 */
[----:B------:R-:W-:Y:S01]  /*8dc0*/  UMOV UR43, UR36 ;  /* 0x00000024002b7c82 */ /* 0x000fe20008000000 */
[----:B------:R-:W-:Y:S01]  /*8dd0*/  UMOV UR44, UR37 ;  /* 0x00000025002c7c82 */ /* 0x000fe20008000000 */
[----:B------:R-:W-:Y:S01]  /*8de0*/  UMOV UR41, UR17 ;  /* 0x0000001100297c82 */ /* 0x000fe20008000000 */
[----:B------:R1:W-:Y:S01]  /*8df0*/  UTMALDG.4D [UR32], [UR4], desc[UR8] ;  /* 0x00000820040075b4 */ /* 0x0003e20008019000 */
[----:B------:R1:W-:Y:S01]  /*8e00*/  UTMALDG.4D [UR24], [UR4], desc[UR8] ;  /* 0x00000818040075b4 */ /* 0x0003e20008019000 */
[----:B------:R1:W-:Y:S02]  /*8e10*/  UTMALDG.3D [UR40], [UR6], desc[UR8] ;  /* 0x00000828060075b4 */ /* 0x0003e40008011000 */
[----:B-1----:R-:W-:Y:S01]  /*8e20*/  NOP ;  /* 0x0000000000007918 */ /* 0x002fe20000000000 */
.L_x_91:
[----:B------:R-:W-:Y:S05]  /*8e30*/  BSYNC B0 ;  /* 0x0000000000007941 */ /* 0x000fea0003800000 */
.L_x_90:
[----:B------:R-:W-:Y:S01]  /*8e40*/  BSSY B0, `(.L_x_95) ;  /* 0x0000036000007945 */ /* 0x000fe20003800000 */
[----:B------:R-:W-:-:S03]  /*8e50*/  IMAD.MOV.U32 R8, RZ, RZ, RZ ;  /* 0x000000ffff087224 */ /* 0x000fc600078e00ff */
[----:B------:R-:W-:Y:S05]  /*8e60*/  @!P3 BRA `(.L_x_96) ;  /* 0x0000000000ccb947 */ /* 0x000fea0003800000 */
[----:B------:R-:W1:Y:S01]  /*8e70*/  S2R R6, SR_CgaCtaId ;  /* 0x0000000000067919 */ /* 0x000e620000008800 */
[----:B------:R-:W-:-:S04]  /*8e80*/  MOV R5, 0x400 ;  /* 0x0000040000057802 */ /* 0x000fc80000000f00 */
[----:B-1----:R-:W-:Y:S01]  /*8e90*/  LEA R7, R6, R5, 0x18 ;  /* 0x0000000506077211 */ /* 0x002fe200078ec0ff */
[----:B------:R-:W-:-:S04]  /*8ea0*/  IMAD.MOV.U32 R6, RZ, RZ, 0x1 ;  /* 0x00000001ff067424 */ /* 0x000fc800078e00ff */
[----:B------:R-:W-:Y:S01]  /*8eb0*/  IMAD R5, R4, 0x8, R7 ;  /* 0x0000000804057824 */ /* 0x000fe200078e0207 */
[----:B------:R-:W-:-:S04]  /*8ec0*/  SHF.L.U32 R6, R6, 0x1f, RZ ;  /* 0x0000001f06067819 */ /* 0x000fc800000006ff */
[----:B------:R-:W1:Y:S02]  /*8ed0*/  SYNCS.PHASECHK.TRANS64.TRYWAIT P0, [R5+URZ+0x16460], R6 ;  /* 0x01646006050075a7 */ /* 0x000e64000800017f */
[----:B-1----:R-:W-:Y:S05]  /*8ee0*/  @!P0 BRA `(.L_x_97) ;  /* 0x0000001c007c8947 */ /* 0x002fea0003800000 */
.L_x_146:
        /* <DEDUP_REMOVED lines=8> */
.L_x_98:
[----:B------:R-:W-:-:S04]  /*8f70*/  LOP3.LUT P0, RZ, R2, 0x1f, RZ, 0xc0, !PT ;  /* 0x0000001f02ff7812 */ /* 0x000fc8000780c0ff */
[----:B------:R-:W-:-:S13]  /*8f80*/  PLOP3.LUT P0, PT, P0, P2, PT, 0x2a, 0x0 ;  /* 0x000000000000781c */ /* 0x000fda0000704572 */
[----:B------:R-:W-:Y:S05]  /*8f90*/  @P0 BRA `(.L_x_99) ;  /* 0x0000000000040947 */ /* 0x000fea0003800000 */
[----:B------:R-:W-:Y:S01]  /*8fa0*/  BPT.TRAP 0x1 ;  /* 0x000000040000795c */ /* 0x000fe20000300000 */
.L_x_99:
[----:B------:R-:W-:Y:S01]  /*8fb0*/  R2UR UR5, R7 ;  /* 0x00000000070572ca */ /* 0x000fe200000e0000 */
[----:B------:R-:W-:Y:S01]  /*8fc0*/  ULDC.64 UR8, c[0x0][0x198] ;  /* 0x0000660000087ab9 */ /* 0x000fe20000000a00 */
[C---:B------:R-:W-:Y:S01]  /*8fd0*/  R2UR UR24, R4.reuse ;  /* 0x00000000041872ca */ /* 0x040fe200000e0000 */
[----:B------:R-:W-:Y:S01]  /*8fe0*/  UIADD3 UR4, UP0, UR8, 0x2f0, URZ ;  /* 0x000002f008047890 */ /* 0x000fe2000ff1e03f */
[----:B------:R-:W-:Y:S01]  /*8ff0*/  R2UR UR25, R5 ;  /* 0x00000000051972ca */ /* 0x000fe200000e0000 */
[----:B------:R-:W-:Y:S01]  /*9000*/  UMOV UR6, 0x0 ;  /* 0x0000000000067882 */ /* 0x000fe20000000000 */
[----:B------:R-:W-:Y:S01]  /*9010*/  UMOV UR7, 0x10000000 ;  /* 0x1000000000077882 */ /* 0x000fe20000000000 */
[----:B------:R-:W-:Y:S01]  /*9020*/  UMOV UR26, URZ ;  /* 0x0000003f001a7c82 */ /* 0x000fe20008000000 */
[----:B------:R-:W-:Y:S01]  /*9030*/  UMOV UR27, UR11 ;  /* 0x0000000b001b7c82 */ /* 0x000fe20008000000 */
[----:B------:R-:W-:Y:S01]  /*9040*/  UMOV UR28, UR36 ;  /* 0x00000024001c7c82 */ /* 0x000fe20008000000 */
[----:B------:R-:W-:Y:S01]  /*9050*/  UMOV UR29, UR37 ;  /* 0x00000025001d7c82 */ /* 0x000fe20008000000 */
[----:B------:R-:W-:Y:S01]  /*9060*/  UMOV UR18, 0x10 ;  /* 0x0000001000127882 */ /* 0x000fe20000000000 */
[----:B------:R-:W-:Y:S01]  /*9070*/  UMOV UR19, UR11 ;  /* 0x0000000b00137c82 */ /* 0x000fe20008000000 */
[----:B------:R-:W-:Y:S01]  /*9080*/  UMOV UR20, UR36 ;  /* 0x0000002400147c82 */ /* 0x000fe20008000000 */
[----:B------:R-:W-:Y:S01]  /*9090*/  UMOV UR21, UR37 ;  /* 0x0000002500157c82 */ /* 0x000fe20008000000 */
[----:B------:R-:W-:Y:S01]  /*90a0*/  UIMAD UR24, UR24, 0x1800, UR5 ;  /* 0x00001800181878a4 */ /* 0x000fe2000f8e0205 */
[----:B------:R-:W-:Y:S01]  /*90b0*/  VIADD R4, R4, 0x1 ;  /* 0x0000000104047836 */ /* 0x000fe20000000000 */
[----:B------:R-:W-:Y:S01]  /*90c0*/  UIADD3 UR25, UR25, 0x16440, URZ ;  /* 0x0001644019197890 */ /* 0x000fe2000fffe03f */
[----:B------:R-:W-:Y:S01]  /*90d0*/  IMAD.MOV.U32 R8, RZ, RZ, 0x40 ;  /* 0x00000040ff087424 */ /* 0x000fe200078e00ff */
[----:B------:R-:W-:-:S02]  /*90e0*/  UIADD3.X UR5, URZ, UR9, URZ, UP0, !UPT ;  /* 0x000000093f057290 */ /* 0x000fc400087fe43f */
[----:B------:R-:W-:Y:S02]  /*90f0*/  UIADD3 UR16, UR24, 0x800, URZ ;  /* 0x0000080018107890 */ /* 0x000fe4000fffe03f */
[----:B------:R-:W-:Y:S01]  /*9100*/  UIADD3 UR8, UR24, 0x1000, URZ ;  /* 0x0000100018087890 */ /* 0x000fe2000fffe03f */
[----:B------:R-:W-:Y:S01]  /*9110*/  UMOV UR17, UR25 ;  /* 0x0000001900117c82 */ /* 0x000fe20008000000 */
[----:B------:R-:W-:Y:S01]  /*9120*/  UMOV UR10, 0x20 ;  /* 0x00000020000a7882 */ /* 0x000fe20000000000 */
[----:B------:R-:W-:Y:S01]  /*9130*/  UMOV UR12, UR36 ;  /* 0x00000024000c7c82 */ /* 0x000fe20008000000 */
[----:B------:R-:W-:Y:S01]  /*9140*/  UMOV UR13, UR37 ;  /* 0x00000025000d7c82 */ /* 0x000fe20008000000 */
[----:B------:R1:W-:Y:S01]  /*9150*/  UTMALDG.4D [UR24], [UR4], desc[UR6] ;  /* 0x00000618040075b4 */ /* 0x0003e20008019000 */
[----:B------:R-:W-:Y:S01]  /*9160*/  UMOV UR9, UR25 ;  /* 0x0000001900097c82 */ /* 0x000fe20008000000 */
[----:B------:R1:W-:Y:S02]  /*9170*/  UTMALDG.4D [UR16], [UR4], desc[UR6] ;  /* 0x00000610040075b4 */ /* 0x0003e40008019000 */
[----:B------:R1:W-:Y:S02]  /*9180*/  UTMALDG.4D [UR8], [UR4], desc[UR6] ;  /* 0x00000608040075b4 */ /* 0x0003e40008019000 */
[----:B-1----:R-:W-:Y:S01]  /*9190*/  NOP ;  /* 0x0000000000007918 */ /* 0x002fe20000000000 */
.L_x_96:
[----:B------:R-:W-:Y:S05]  /*91a0*/  BSYNC B0 ;  /* 0x0000000000007941 */ /* 0x000fea0003800000 */
.L_x_95:
[----:B------:R-:W-:Y:S01]  /*91b0*/  BSSY B0, `(.L_x_100) ;  /* 0x0000039000007945 */ /* 0x000fe20003800000 */
[----:B------:R-:W-:-:S03]  /*91c0*/  IMAD.MOV.U32 R5, RZ, RZ, 0x1 ;  /* 0x00000001ff057424 */ /* 0x000fc600078e00ff */
[----:B------:R-:W-:Y:S05]  /*91d0*/  @!P3 BRA `(.L_x_101) ;  /* 0x0000000000d8b947 */ /* 0x000fea0003800000 */
[----:B------:R-:W1:Y:S01]  /*91e0*/  S2R R6, SR_CgaCtaId ;  /* 0x0000000000067919 */ /* 0x000e620000008800 */
[----:B------:R-:W-:Y:S01]  /*91f0*/  MOV R5, 0x400 ;  /* 0x0000040000057802 */ /* 0x000fe20000000f00 */
[----:B------:R-:W-:-:S05]  /*9200*/  IMAD.MOV.U32 R7, RZ, RZ, 0x1 ;  /* 0x00000001ff077424 */ /* 0x000fca00078e00ff */
[----:B------:R-:W-:Y:S02]  /*9210*/  SHF.L.U32 R7, R7, 0x1f, RZ ;  /* 0x0000001f07077819 */ /* 0x000fe400000006ff */
[----:B-1----:R-:W-:-:S05]  /*9220*/  LEA R5, R6, R5, 0x18 ;  /* 0x0000000506057211 */ /* 0x002fca00078ec0ff */
[----:B------:R-:W-:-:S04]  /*9230*/  IMAD R6, R4, 0x8, R5 ;  /* 0x0000000804067824 */ /* 0x000fc800078e0205 */
[----:B------:R-:W1:Y:S02]  /*9240*/  SYNCS.PHASECHK.TRANS64.TRYWAIT P0, [R6+URZ+0x16460], R7 ;  /* 0x01646007060075a7 */ /* 0x000e64000800017f */
[----:B-1----:R-:W-:Y:S05]  /*9250*/  @!P0 BRA `(.L_x_102) ;  /* 0x0000001800b48947 */ /* 0x002fea0003800000 */
.L_x_147:
        /* <DEDUP_REMOVED lines=8> */
.L_x_103:
[----:B------:R-:W-:-:S04]  /*92e0*/  LOP3.LUT P0, RZ, R2, 0x1f, RZ, 0xc0, !PT ;  /* 0x0000001f02ff7812 */ /* 0x000fc8000780c0ff */
[----:B------:R-:W-:-:S13]  /*92f0*/  PLOP3.LUT P0, PT, P0, P2, PT, 0x2a, 0x0 ;  /* 0x000000000000781c */ /* 0x000fda0000704572 */
[----:B------:R-:W-:Y:S05]  /*9300*/  @P0 BRA `(.L_x_104) ;  /* 0x0000000000040947 */ /* 0x000fea0003800000 */
[----:B------:R-:W-:Y:S01]  /*9310*/  BPT.TRAP 0x1 ;  /* 0x000000040000795c */ /* 0x000fe20000300000 */
.L_x_104:
[----:B------:R-:W-:Y:S01]  /*9320*/  R2UR UR5, R5 ;  /* 0x00000000050572ca */ /* 0x000fe200000e0000 */
[----:B------:R-:W-:Y:S01]  /*9330*/  ULDC.64 UR8, c[0x0][0x198] ;  /* 0x0000660000087ab9 */ /* 0x000fe20000000a00 */
[----:B------:R-:W-:Y:S01]  /*9340*/  R2UR UR32, R4 ;  /* 0x00000000042072ca */ /* 0x000fe200000e0000 */
[----:B------:R-:W-:Y:S01]  /*9350*/  UIADD3 UR4, UP0, UR8, 0x1f0, URZ ;  /* 0x000001f008047890 */ /* 0x000fe2000ff1e03f */
[----:B------:R-:W-:Y:S01]  /*9360*/  R2UR UR33, R6 ;  /* 0x00000000062172ca */ /* 0x000fe200000e0000 */
[----:B------:R-:W-:Y:S01]  /*9370*/  UMOV UR6, 0x0 ;  /* 0x0000000000067882 */ /* 0x000fe20000000000 */
[----:B------:R-:W-:Y:S01]  /*9380*/  R2UR UR35, R8 ;  /* 0x00000000082372ca */ /* 0x000fe200000e0000 */
[----:B------:R-:W-:Y:S01]  /*9390*/  UMOV UR7, 0x10000000 ;  /* 0x1000000000077882 */ /* 0x000fe20000000000 */
[----:B------:R-:W-:Y:S01]  /*93a0*/  UMOV UR34, URZ ;  /* 0x0000003f00227c82 */ /* 0x000fe20008000000 */
[----:B------:R-:W-:Y:S01]  /*93b0*/  UMOV UR26, 0x10 ;  /* 0x00000010001a7882 */ /* 0x000fe20000000000 */
[----:B------:R-:W-:Y:S01]  /*93c0*/  UMOV UR28, UR36 ;  /* 0x00000024001c7c82 */ /* 0x000fe20008000000 */
[----:B------:R-:W-:Y:S01]  /*93d0*/  UMOV UR29, UR37 ;  /* 0x00000025001d7c82 */ /* 0x000fe20008000000 */
[----:B------:R-:W-:Y:S01]  /*93e0*/  UMOV UR18, 0x20 ;  /* 0x0000002000127882 */ /* 0x000fe20000000000 */
[----:B------:R-:W-:Y:S01]  /*93f0*/  UMOV UR20, UR36 ;  /* 0x0000002400147c82 */ /* 0x000fe20008000000 */
[----:B------:R-:W-:Y:S01]  /*9400*/  UMOV UR21, UR37 ;  /* 0x0000002500157c82 */ /* 0x000fe20008000000 */
[----:B------:R-:W-:Y:S01]  /*9410*/  UIMAD UR32, UR32, 0x1800, UR5 ;  /* 0x00001800202078a4 */ /* 0x000fe2000f8e0205 */
[----:B------:R-:W-:Y:S01]  /*9420*/  VIADD R4, R4, 0x1 ;  /* 0x0000000104047836 */ /* 0x000fe20000000000 */
[----:B------:R-:W-:-:S02]  /*9430*/  UIADD3 UR33, UR33, 0x16440, URZ ;  /* 0x0001644021217890 */ /* 0x000fc4000fffe03f */
[----:B------:R-:W-:Y:S02]  /*9440*/  UIADD3 UR35, UR11, UR35, URZ ;  /* 0x000000230b237290 */ /* 0x000fe4000fffe03f */
[----:B------:R-:W-:Y:S01]  /*9450*/  UIADD3.X UR5, URZ, UR9, URZ, UP0, !UPT ;  /* 0x000000093f057290 */ /* 0x000fe200087fe43f */
[C---:B------:R-:W-:Y:S01]  /*9460*/  ISETP.NE.AND P5, PT, R4.reuse, 0x4, PT ;  /* 0x000000040400780c */ /* 0x040fe20003fa5270 */
[----:B------:R-:W-:Y:S01]  /*9470*/  UIADD3 UR24, UR32, 0x800, URZ ;  /* 0x0000080020187890 */ /* 0x000fe2000fffe03f */
[C---:B------:R-:W-:Y:S01]  /*9480*/  ISETP.NE.AND P0, PT, R4.reuse, 0x4, PT ;  /* 0x000000040400780c */ /* 0x040fe20003f05270 */
[----:B------:R-:W-:Y:S01]  /*9490*/  UIADD3 UR16, UR32, 0x1000, URZ ;  /* 0x0000100020107890 */ /* 0x000fe2000fffe03f */
[----:B------:R-:W-:Y:S01]  /*94a0*/  SEL R4, R4, RZ, P5 ;  /* 0x000000ff04047207 */ /* 0x000fe20002800000 */
[----:B------:R-:W-:Y:S01]  /*94b0*/  UMOV UR25, UR33 ;  /* 0x0000002100197c82 */ /* 0x000fe20008000000 */
[----:B------:R-:W-:Y:S01]  /*94c0*/  UMOV UR27, UR35 ;  /* 0x00000023001b7c82 */ /* 0x000fe20008000000 */
[----:B------:R-:W-:Y:S01]  /*94d0*/  UMOV UR17, UR33 ;  /* 0x0000002100117c82 */ /* 0x000fe20008000000 */
[----:B------:R1:W-:Y:S01]  /*94e0*/  UTMALDG.4D [UR32], [UR4], desc[UR6] ;  /* 0x00000620040075b4 */ /* 0x0003e20008019000 */
[----:B------:R-:W-:Y:S01]  /*94f0*/  UMOV UR19, UR35 ;  /* 0x0000002300137c82 */ /* 0x000fe20008000000 */
[----:B------:R-:W-:Y:S01]  /*9500*/  SEL R5, RZ, 0x1, !P0 ;  /* 0x00000001ff057807 */ /* 0x000fe20004000000 */
[----:B------:R1:W-:Y:S01]  /*9510*/  UTMALDG.4D [UR24], [UR4], desc[UR6] ;  /* 0x00000618040075b4 */ /* 0x0003e20008019000 */
[----:B------:R1:W-:Y:S02]  /*9520*/  UTMALDG.4D [UR16], [UR4], desc[UR6] ;  /* 0x00000610040075b4 */ /* 0x0003e40008019000 */
[----:B-1----:R-:W-:-:S03]  /*9530*/  NOP ;  /* 0x0000000000007918 */ /* 0x002fc60000000000 */
.L_x_101:
[----:B------:R-:W-:Y:S05]  /*9540*/  BSYNC B0 ;  /* 0x0000000000007941 */ /* 0x000fea0003800000 */
.L_x_100:
[----:B------:R-:W-:Y:S01]  /*9550*/  BSSY B0, `(.L_x_105) ;  /* 0x000003f000007945 */ /* 0x000fe20003800000 */
[----:B------:R-:W-:-:S03]  /*9560*/  IMAD.MOV.U32 R9, RZ, RZ, RZ ;  /* 0x000000ffff097224 */ /* 0x000fc600078e00ff */
        /* <DEDUP_REMOVED lines=9> */
.L_x_148:
        /* <DEDUP_REMOVED lines=8> */
.L_x_108:
[----:B------:R-:W-:-:S04]  /*9680*/  LOP3.LUT P0, RZ, R2, 0x1f, RZ, 0xc0, !PT ;  /* 0x0000001f02ff7812 */ /* 0x000fc8000780c0ff */
[----:B------:R-:W-:-:S13]  /*9690*/  PLOP3.LUT P0, PT, P0, P2, PT, 0x2a, 0x0 ;  /* 0x000000000000781c */ /* 0x000fda0000704572 */
[----:B------:R-:W-:Y:S05]  /*96a0*/  @P0 BRA `(.L_x_109) ;  /* 0x0000000000040947 */ /* 0x000fea0003800000 */
[----:B------:R-:W-:Y:S01]  /*96b0*/  BPT.TRAP 0x1 ;  /* 0x000000040000795c */ /* 0x000fe20000300000 */
.L_x_109:
[----:B------:R-:W-:Y:S01]  /*96c0*/  R2UR UR33, R6 ;  /* 0x00000000062172ca */ /* 0x000fe200000e0000 */
[C-C-:B------:R-:W-:Y:S01]  /*96d0*/  IMAD R6, R0.reuse, 0x1800, R7.reuse ;  /* 0x0000180000067824 */ /* 0x140fe200078e0207 */
[----:B------:R-:W-:Y:S01]  /*96e0*/  ULDC.64 UR6, c[0x0][0x198] ;  /* 0x0000660000067ab9 */ /* 0x000fe20000000a00 */
[C---:B------:R-:W-:Y:S01]  /*96f0*/  IMAD R7, R0.reuse, 0x100, R7 ;  /* 0x0000010000077824 */ /* 0x040fe200078e0207 */
[----:B------:R-:W-:Y:S01]  /*9700*/  UIADD3 UR4, UP0, UR6, 0x3f0, URZ ;  /* 0x000003f006047890 */ /* 0x000fe2000ff1e03f */
[----:B------:R-:W-:Y:S01]  /*9710*/  VIADD R0, R0, 0x1 ;  /* 0x0000000100007836 */ /* 0x000fe20000000000 */
[----:B------:R-:W-:Y:S01]  /*9720*/  R2UR UR16, R6 ;  /* 0x00000000061072ca */ /* 0x000fe200000e0000 */
[----:B------:R-:W-:Y:S01]  /*9730*/  UIADD3 UR6, UP1, UR6, 0x5f0, URZ ;  /* 0x000005f006067890 */ /* 0x000fe2000ff3e03f */
[----:B------:R-:W-:Y:S01]  /*9740*/  R2UR UR40, R7 ;  /* 0x00000000072872ca */ /* 0x000fe200000e0000 */
[----:B------:R-:W-:Y:S01]  /*9750*/  UIADD3.X UR5, URZ, UR7, URZ, UP0, !UPT ;  /* 0x000000073f057290 */ /* 0x000fe200087fe43f */
[----:B------:R-:W-:Y:S01]  /*9760*/  IMAD.MOV.U32 R9, RZ, RZ, 0x1 ;  /* 0x00000001ff097424 */ /* 0x000fe200078e00ff */
[----:B------:R-:W-:-:S02]  /*9770*/  UIADD3.X UR7, URZ, UR7, URZ, UP1, !UPT ;  /* 0x000000073f077290 */ /* 0x000fc40008ffe43f */
[----:B------:R-:W-:Y:S01]  /*9780*/  UIADD3 UR33, UR33, 0x16400, URZ ;  /* 0x0001640021217890 */ /* 0x000fe2000fffe03f */
[----:B------:R-:W-:Y:S01]  /*9790*/  UMOV UR35, URZ ;  /* 0x0000003f00237c82 */ /* 0x000fe20008000000 */
[----:B------:R-:W-:Y:S01]  /*97a0*/  UMOV UR8, 0x0 ;  /* 0x0000000000087882 */ /* 0x000fe20000000000 */
[----:B------:R-:W-:Y:S01]  /*97b0*/  UMOV UR9, 0x10000000 ;  /* 0x1000000000097882 */ /* 0x000fe20000000000 */
[----:B------:R-:W-:Y:S02]  /*97c0*/  UMOV UR34, URZ ;  /* 0x0000003f00227c82 */ /* 0x000fe40008000000 */
[----:B------:R-:W-:Y:S02]  /*97d0*/  UIADD3 UR32, UR16, 0xa000, URZ ;  /* 0x0000a00010207890 */ /* 0x000fe4000fffe03f */
[----:B------:R-:W-:Y:S02]  /*97e0*/  UIADD3 UR24, UR16, 0xa800, URZ ;  /* 0x0000a80010187890 */ /* 0x000fe4000fffe03f */
[----:B------:R-:W-:-:S02]  /*97f0*/  UIADD3 UR16, UR16, 0xb000, URZ ;  /* 0x0000b00010107890 */ /* 0x000fc4000fffe03f */
[----:B------:R-:W-:Y:S01]  /*9800*/  UIADD3 UR40, UR40, 0x16000, URZ ;  /* 0x0001600028287890 */ /* 0x000fe2000fffe03f */
[----:B------:R-:W-:Y:S01]  /*9810*/  UMOV UR26, 0x10 ;  /* 0x00000010001a7882 */ /* 0x000fe20000000000 */
[----:B------:R-:W-:Y:S01]  /*9820*/  UMOV UR28, UR36 ;  /* 0x00000024001c7c82 */ /* 0x000fe20008000000 */
        /* <DEDUP_REMOVED lines=17> */
.L_x_106:
[----:B------:R-:W-:Y:S05]  /*9940*/  BSYNC B0 ;  /* 0x0000000000007941 */ /* 0x000fea0003800000 */
.L_x_105:
[----:B------:R-:W-:Y:S04]  /*9950*/  BSSY B0, `(.L_x_110) ;  /* 0x0000032000007945 */ /* 0x000fe80003800000 */
[----:B------:R-:W-:Y:S05]  /*9960*/  @!P3 BRA `(.L_x_111) ;  /* 0x0000000000c0b947 */ /* 0x000fea0003800000 */
[----:B------:R-:W1:Y:S01]  /*9970*/  S2R R7, SR_CgaCtaId ;  /* 0x0000000000077919 */ /* 0x000e620000008800 */
[----:B------:R-:W-:Y:S02]  /*9980*/  MOV R6, 0x400 ;  /* 0x0000040000067802 */ /* 0x000fe40000000f00 */
[----:B------:R-:W-:Y:S02]  /*9990*/  SHF.L.U32 R5, R5, 0x1f, RZ ;  /* 0x0000001f05057819 */ /* 0x000fe400000006ff */
[----:B-1----:R-:W-:-:S05]  /*99a0*/  LEA R7, R7, R6, 0x18 ;  /* 0x0000000607077211 */ /* 0x002fca00078ec0ff */
[----:B------:R-:W-:-:S04]  /*99b0*/  IMAD R6, R4, 0x8, R7 ;  /* 0x0000000804067824 */ /* 0x000fc800078e0207 */
[----:B------:R-:W1:Y:S02]  /*99c0*/  SYNCS.PHASECHK.TRANS64.TRYWAIT P0, [R6+URZ+0x16460], R5 ;  /* 0x01646005060075a7 */ /* 0x000e64000800017f */
[----:B-1----:R-:W-:Y:S05]  /*99d0*/  @!P0 BRA `(.L_x_112) ;  /* 0x0000001000fc8947 */ /* 0x002fea0003800000 */
.L_x_149:
        /* <DEDUP_REMOVED lines=8> */
.L_x_113:
[----:B------:R-:W-:-:S04]  /*9a60*/  LOP3.LUT P0, RZ, R2, 0x1f, RZ, 0xc0, !PT ;  /* 0x0000001f02ff7812 */ /* 0x000fc8000780c0ff */
[----:B------:R-:W-:-:S13]  /*9a70*/  PLOP3.LUT P0, PT, P0, P2, PT, 0x2a, 0x0 ;  /* 0x000000000000781c */ /* 0x000fda0000704572 */
[----:B------:R-:W-:Y:S05]  /*9a80*/  @P0 BRA `(.L_x_114) ;  /* 0x0000000000040947 */ /* 0x000fea0003800000 */
[----:B------:R-:W-:Y:S01]  /*9a90*/  BPT.TRAP 0x1 ;  /* 0x000000040000795c */ /* 0x000fe20000300000 */
.L_x_114:
        /* <DEDUP_REMOVED lines=15> */
[----:B------:R-:W-:-:S02]  /*9b90*/  UIMAD UR32, UR32, 0x1800, UR5 ;  /* 0x00001800202078a4 */ /* 0x000fc4000f8e0205 */
[----:B------:R-:W-:Y:S02]  /*9ba0*/  UIADD3 UR35, UR11, UR35, URZ ;  /* 0x000000230b237290 */ /* 0x000fe4000fffe03f */
[----:B------:R-:W-:Y:S02]  /*9bb0*/  UIADD3 UR33, UR33, 0x16440, URZ ;  /* 0x0001644021217890 */ /* 0x000fe4000fffe03f */
[----:B------:R-:W-:Y:S02]  /*9bc0*/  UIADD3.X UR5, URZ, UR9, URZ, UP0, !UPT ;  /* 0x000000093f057290 */ /* 0x000fe400087fe43f */
[----:B------:R-:W-:Y:S02]  /*9bd0*/  UIADD3 UR24, UR32, 0x800, URZ ;  /* 0x0000080020187890 */ /* 0x000fe4000fffe03f */
[----:B------:R-:W-:Y:S01]  /*9be0*/  UIADD3 UR16, UR32, 0x1000, URZ ;  /* 0x0000100020107890 */ /* 0x000fe2000fffe03f */
[----:B------:R-:W-:Y:S01]  /*9bf0*/  UMOV UR25, UR33 ;  /* 0x0000002100197c82 */ /* 0x000fe20008000000 */
[----:B------:R-:W-:Y:S01]  /*9c00*/  UMOV UR27, UR35 ;  /* 0x00000023001b7c82 */ /* 0x000fe20008000000 */
[----:B------:R-:W-:-:S02]  /*9c10*/  UMOV UR17, UR33 ;  /* 0x0000002100117c82 */ /* 0x000fc40008000000 */
[----:B------:R1:W-:Y:S01]  /*9c20*/  UTMALDG.4D [UR32], [UR4], desc[UR6] ;  /* 0x00000620040075b4 */ /* 0x0003e20008019000 */
[----:B------:R-:W-:Y:S01]  /*9c30*/  UMOV UR19, UR35 ;  /* 0x0000002300137c82 */ /* 0x000fe20008000000 */
[----:B------:R1:W-:Y:S02]  /*9c40*/  UTMALDG.4D [UR24], [UR4], desc[UR6] ;  /* 0x00000618040075b4 */ /* 0x0003e40008019000 */
[----:B------:R1:W-:Y:S02]  /*9c50*/  UTMALDG.4D [UR16], [UR4], desc[UR6] ;  /* 0x00000610040075b4 */ /* 0x0003e40008019000 */
[----:B-1----:R-:W-:Y:S01]  /*9c60*/  NOP ;  /* 0x0000000000007918 */ /* 0x002fe20000000000 */
.L_x_111:
[----:B------:R-:W-:Y:S05]  /*9c70*/  BSYNC B0 ;  /* 0x0000000000007941 */ /* 0x000fea0003800000 */
.L_x_110:
[----:B------:R-:W-:-:S13]  /*9c80*/  ISETP.GE.AND P0, PT, R3, 0x41, PT ;  /* 0x000000410300780c */ /* 0x000fda0003f06270 */
[----:B------:R-:W-:Y:S05]  /*9c90*/  @!P0 EXIT ;  /* 0x000000000000894d */ /* 0x000fea0003800000 */
[----:B------:R-:W-:Y:S01]  /*9ca0*/  VIADD R3, R3, 0x3f ;  /* 0x0000003f03037836 */ /* 0x000fe20000000000 */
[----:B------:R-:W-:Y:S01]  /*9cb0*/  LOP3.LUT P0, RZ, R2, 0x1f, RZ, 0xc0, !PT ;  /* 0x0000001f02ff7812 */ /* 0x000fe2000780c0ff */
[----:B------:R-:W-:Y:S03]  /*9cc0*/  BSSY B0, `(.L_x_115) ;  /* 0x00000a6000007945 */ /* 0x000fe60003800000 */
[----:B------:R-:W-:Y:S02]  /*9cd0*/  SHF.R.S32.HI R2, RZ, 0x1f, R3 ;  /* 0x0000001fff027819 */ /* 0x000fe40000011403 */
[----:B------:R-:W-:Y:S02]  /*9ce0*/  PLOP3.LUT P0, PT, P0, P2, PT, 0x2a, 0x0 ;  /* 0x000000000000781c */ /* 0x000fe40000704572 */
[----:B------:R-:W-:Y:S01]  /*9cf0*/  LEA.HI R2, R2, R3, RZ, 0x6 ;  /* 0x0000000302027211 */ /* 0x000fe200078f30ff */
[----:B------:R-:W-:-:S03]  /*9d00*/  IMAD.U32 R3, RZ, RZ, UR30 ;  /* 0x0000001eff037e24 */ /* 0x000fc6000f8e00ff */
[----:B------:R-:W-:Y:S02]  /*9d10*/  SHF.R.S32.HI R4, RZ, 0x6, R2 ;  /* 0x00000006ff047819 */ /* 0x000fe40000011402 */
[----:B------:R-:W-:Y:S01]  /*9d20*/  LOP3.LUT R2, R3, 0x2, RZ, 0xfc, !PT ;  /* 0x0000000203027812 */ /* 0x000fe200078efcff */
[----:B------:R-:W-:Y:S02]  /*9d30*/  IMAD.MOV.U32 R3, RZ, RZ, 0x1 ;  /* 0x00000001ff037424 */ /* 0x000fe400078e00ff */
[----:B------:R-:W-:-:S07]  /*9d40*/  IMAD.SHL.U32 R4, R4, 0x4, RZ ;  /* 0x0000000404047824 */ /* 0x000fce00078e00ff */
.L_x_130:
[----:B------:R-:W-:Y:S04]  /*9d50*/  BSSY B1, `(.L_x_116) ;  /* 0x000002e000017945 */ /* 0x000fe80003800000 */
[----:B------:R-:W-:Y:S05]  /*9d60*/  @!P3 BRA `(.L_x_117) ;  /* 0x0000000000b0b947 */ /* 0x000fea0003800000 */
[----:B------:R-:W1:Y:S01]  /*9d70*/  S2R R6, SR_CgaCtaId ;  /* 0x0000000000067919 */ /* 0x000e620000008800 */
[----:B------:R-:W-:-:S04]  /*9d80*/  MOV R5, 0x400 ;  /* 0x0000040000057802 */ /* 0x000fc80000000f00 */
[----:B-1----:R-:W-:Y:S02]  /*9d90*/  LEA R7, R6, R5, 0x18 ;  /* 0x0000000506077211 */ /* 0x002fe400078ec0ff */
[----:B------:R-:W-:-:S03]  /*9da0*/  SHF.L.U32 R5, R3, 0x1f, RZ ;  /* 0x0000001f03057819 */ /* 0x000fc600000006ff */
[----:B------:R-:W-:-:S04]  /*9db0*/  IMAD R6, R0, 0x8, R7 ;  /* 0x0000000800067824 */ /* 0x000fc800078e0207 */
[----:B------:R-:W1:Y:S02]  /*9dc0*/  SYNCS.PHASECHK.TRANS64.TRYWAIT P4, [R6+URZ+0x16420], R5 ;  /* 0x01642005060075a7 */ /* 0x000e64000808017f */
[----:B-1----:R-:W-:Y:S05]  /*9dd0*/  @!P4 BRA `(.L_x_118) ;  /* 0x000000100010c947 */ /* 0x002fea0003800000 */
.L_x_150:
[----:B-1----:R-:W-:-:S04]  /*9de0*/  @P2 IMAD.MOV.U32 R5, RZ, RZ, 0x1900 ;  /* 0x00001900ff052424 */ /* 0x002fc800078e00ff */
[----:B------:R1:W-:Y:S02]  /*9df0*/  @P2 SYNCS.ARRIVE.TRANS64 RZ, [R6+URZ+0x16400], R5 ;  /* 0x0164000506ff29a7 */ /* 0x0003e4000800003f */
[----:B-1----:R-:W-:-:S04]  /*9e00*/  PRMT R5, R2, 0x9910, RZ ;  /* 0x0000991002057816 */ /* 0x002fc800000000ff */
[----:B------:R-:W-:-:S13]  /*9e10*/  ISETP.NE.AND P4, PT, R5, 0x2, PT ;  /* 0x000000020500780c */ /* 0x000fda0003f85270 */
[----:B------:R-:W-:Y:S05]  /*9e20*/  @P4 BRA `(.L_x_119) ;  /* 0x0000000000044947 */ /* 0x000fea0003800000 */
[----:B------:R-:W-:Y:S01]  /*9e30*/  BPT.TRAP 0x1 ;  /* 0x000000040000795c */ /* 0x000fe20000300000 */
.L_x_119:
[----:B------:R-:W-:Y:S05]  /*9e40*/  @P0 BRA `(.L_x_120) ;  /* 0x0000000000040947 */ /* 0x000fea0003800000 */
[----:B------:R-:W-:Y:S01]  /*9e50*/  BPT.TRAP 0x1 ;  /* 0x000000040000795c */ /* 0x000fe20000300000 */
.L_x_120:
[----:B------:R-:W-:Y:S01]  /*9e60*/  IMAD R7, R0, 0x1800, R7 ;  /* 0x0000180000077824 */ /* 0x000fe200078e0207 */
[----:B------:R-:W-:Y:S01]  /*9e70*/  R2UR UR33, R6 ;  /* 0x00000000062172ca */ /* 0x000fe200000e0000 */
[----:B------:R-:W-:Y:S01]  /*9e80*/  ULDC.64 UR4, c[0x0][0x198] ;  /* 0x0000660000047ab9 */ /* 0x000fe20000000a00 */
[----:B------:R-:W-:Y:S01]  /*9e90*/  R2UR UR35, R9 ;  /* 0x00000000092372ca */ /* 0x000fe200000e0000 */
[----:B------:R-:W-:Y:S01]  /*9ea0*/  UIADD3 UR4, UP0, UR4, 0xf0, URZ ;  /* 0x000000f004047890 */ /* 0x000fe2000ff1e03f */
[----:B------:R-:W-:Y:S01]  /*9eb0*/  R2UR UR16, R7 ;  /* 0x00000000071072ca */ /* 0x000fe200000e0000 */
[----:B------:R-:W-:Y:S01]  /*9ec0*/  UMOV UR6, 0x0 ;  /* 0x0000000000067882 */ /* 0x000fe20000000000 */
[----:B------:R-:W-:Y:S01]  /*9ed0*/  UMOV UR7, 0x10000000 ;  /* 0x1000000000077882 */ /* 0x000fe20000000000 */
[----:B------:R-:W-:Y:S01]  /*9ee0*/  UIADD3.X UR5, URZ, UR5, URZ, UP0, !UPT ;  /* 0x000000053f057290 */ /* 0x000fe200087fe43f */
[----:B------:R-:W-:Y:S01]  /*9ef0*/  UMOV UR34, URZ ;  /* 0x0000003f00227c82 */ /* 0x000fe20008000000 */
[----:B------:R-:W-:Y:S01]  /*9f00*/  UMOV UR26, 0x10 ;  /* 0x00000010001a7882 */ /* 0x000fe20000000000 */
[----:B------:R-:W-:Y:S01]  /*9f10*/  UMOV UR28, UR36 ;  /* 0x00000024001c7c82 */ /* 0x000fe20008000000 */
[----:B------:R-:W-:-:S02]  /*9f20*/  UMOV UR29, UR37 ;  /* 0x00000025001d7c82 */ /* 0x000fc40008000000 */
[----:B------:R-:W-:Y:S02]  /*9f30*/  UIADD3 UR33, UR33, 0x16400, URZ ;  /* 0x0001640021217890 */ /* 0x000fe4000fffe03f */
[----:B------:R-:W-:Y:S02]  /*9f40*/  USHF.L.U32 UR35, UR35, 0x6, URZ ;  /* 0x0000000623237899 */ /* 0x000fe4000800063f */
[----:B------:R-:W-:Y:S02]  /*9f50*/  UIADD3 UR32, UR16, 0xa000, URZ ;  /* 0x0000a00010207890 */ /* 0x000fe4000fffe03f */
[----:B------:R-:W-:Y:S02]  /*9f60*/  UIADD3 UR24, UR16, 0xa800, URZ ;  /* 0x0000a80010187890 */ /* 0x000fe4000fffe03f */
[----:B------:R-:W-:Y:S01]  /*9f70*/  UIADD3 UR16, UR16, 0xb000, URZ ;  /* 0x0000b00010107890 */ /* 0x000fe2000fffe03f */
        /* <DEDUP_REMOVED lines=11> */
.L_x_117:
[----:B------:R-:W-:Y:S05]  /*a030*/  BSYNC B1 ;  /* 0x0000000000017941 */ /* 0x000fea0003800000 */
.L_x_116:
[C---:B------:R-:W-:Y:S01]  /*a040*/  ISETP.LT.OR P4, PT, R4.reuse, 0x6, !P3 ;  /* 0x000000060400780c */ /* 0x040fe20005f81670 */
[----:B------:R-:W-:Y:S01]  /*a050*/  BSSY B1, `(.L_x_121) ;  /* 0x000001c000017945 */ /* 0x000fe20003800000 */
[----:B------:R-:W-:-:S11]  /*a060*/  ISETP.LT.OR P5, PT, R4, 0x7, !P3 ;  /* 0x000000070400780c */ /* 0x000fd60005fa1670 */
[----:B------:R-:W-:Y:S05]  /*a070*/  @P4 BRA `(.L_x_122) ;  /* 0x0000000000644947 */ /* 0x000fea0003800000 */
[----:B------:R-:W1:Y:S01]  /*a080*/  S2R R6, SR_CgaCtaId ;  /* 0x0000000000067919 */ /* 0x000e620000008800 */
[----:B------:R-:W-:Y:S01]  /*a090*/  MOV R5, 0x400 ;  /* 0x0000040000057802 */ /* 0x000fe20000000f00 */
[----:B------:R-:W-:Y:S01]  /*a0a0*/  ULDC.64 UR4, c[0x0][0x198] ;  /* 0x0000660000047ab9 */ /* 0x000fe20000000a00 */
[----:B------:R-:W-:Y:S01]  /*a0b0*/  R2UR UR18, R9 ;  /* 0x00000000091272ca */ /* 0x000fe200000e0000 */
[----:B------:R-:W-:Y:S01]  /*a0c0*/  UIADD3 UR4, UP0, UR4, 0x4f0, URZ ;  /* 0x000004f004047890 */ /* 0x000fe2000ff1e03f */
[----:B------:R-:W-:Y:S01]  /*a0d0*/  UMOV UR6, 0x0 ;  /* 0x0000000000067882 */ /* 0x000fe20000000000 */
[----:B------:R-:W-:Y:S02]  /*a0e0*/  UMOV UR7, 0x10000000 ;  /* 0x1000000000077882 */ /* 0x000fe40000000000 */
[----:B------:R-:W-:Y:S01]  /*a0f0*/  UIADD3.X UR5, URZ, UR5, URZ, UP0, !UPT ;  /* 0x000000053f057290 */ /* 0x000fe200087fe43f */
[----:B------:R-:W-:Y:S01]  /*a100*/  UMOV UR19, UR36 ;  /* 0x0000002400137c82 */ /* 0x000fe20008000000 */
[----:B------:R-:W-:-:S06]  /*a110*/  UMOV UR20, UR37 ;  /* 0x0000002500147c82 */ /* 0x000fcc0008000000 */
[----:B------:R-:W-:Y:S01]  /*a120*/  USHF.L.U32 UR18, UR18, 0x6, URZ ;  /* 0x0000000612127899 */ /* 0x000fe2000800063f */
[----:B-1----:R-:W-:-:S05]  /*a130*/  LEA R5, R6, R5, 0x18 ;  /* 0x0000000506057211 */ /* 0x002fca00078ec0ff */
[C-C-:B------:R-:W-:Y:S02]  /*a140*/  IMAD R6, R0.reuse, 0x8, R5.reuse ;  /* 0x0000000800067824 */ /* 0x140fe400078e0205 */
[----:B------:R-:W-:-:S03]  /*a150*/  IMAD R5, R0, 0x100, R5 ;  /* 0x0000010000057824 */ /* 0x000fc600078e0205 */
[----:B------:R-:W-:Y:S02]  /*a160*/  R2UR UR17, R6 ;  /* 0x00000000061172ca */ /* 0x000fe400000e0000 */
[----:B------:R-:W-:Y:S01]  /*a170*/  R2UR UR16, R5 ;  /* 0x00000000051072ca */ /* 0x000fe200000e0000 */
[----:B------:R-:W-:-:S05]  /*a180*/  VIADD R5, R0, 0x1 ;  /* 0x0000000100057836 */ /* 0x000fca0000000000 */
[----:B------:R-:W-:-:S04]  /*a190*/  ISETP.NE.AND P4, PT, R5, 0x4, PT ;  /* 0x000000040500780c */ /* 0x000fc80003f85270 */
[----:B------:R-:W-:Y:S01]  /*a1a0*/  SEL R0, RZ, 0x1, P4 ;  /* 0x00000001ff007807 */ /* 0x000fe20002000000 */
[----:B------:R-:W-:Y:S02]  /*a1b0*/  UIADD3 UR17, UR17, 0x16400, URZ ;  /* 0x0001640011117890 */ /* 0x000fe4000fffe03f */
[----:B------:R-:W-:Y:S01]  /*a1c0*/  UIADD3 UR16, UR16, 0x16000, URZ ;  /* 0x0001600010107890 */ /* 0x000fe2000fffe03f */
[----:B------:R-:W-:Y:S02]  /*a1d0*/  LOP3.LUT R3, R3, R0, RZ, 0x3c, !PT ;  /* 0x0000000003037212 */ /* 0x000fe400078e3cff */
[----:B------:R-:W-:-:S06]  /*a1e0*/  SEL R0, R5, RZ, P4 ;  /* 0x000000ff05007207 */ /* 0x000fcc0002000000 */
[----:B------:R1:W-:Y:S02]  /*a1f0*/  UTMALDG.3D [UR16], [UR4], desc[UR6] ;  /* 0x00000610040075b4 */ /* 0x0003e40008011000 */
[----:B-1----:R-:W-:Y:S01]  /*a200*/  NOP ;  /* 0x0000000000007918 */ /* 0x002fe20000000000 */
.L_x_122:
[----:B------:R-:W-:Y:S05]  /*a210*/  BSYNC B1 ;  /* 0x0000000000017941 */ /* 0x000fea0003800000 */
.L_x_121:
[----:B------:R-:W-:Y:S04]  /*a220*/  BSSY B1, `(.L_x_123) ;  /* 0x000002e000017945 */ /* 0x000fe80003800000 */
[----:B------:R-:W-:Y:S05]  /*a230*/  @P5 BRA `(.L_x_124) ;  /* 0x0000000000b05947 */ /* 0x000fea0003800000 */
[----:B------:R-:W1:Y:S01]  /*a240*/  S2R R6, SR_CgaCtaId ;  /* 0x0000000000067919 */ /* 0x000e620000008800 */
[----:B------:R-:W-:Y:S02]  /*a250*/  MOV R5, 0x400 ;  /* 0x0000040000057802 */ /* 0x000fe40000000f00 */
[----:B------:R-:W-:Y:S02]  /*a260*/  SHF.L.U32 R7, R3, 0x1f, RZ ;  /* 0x0000001f03077819 */ /* 0x000fe400000006ff */
[----:B-1----:R-:W-:-:S05]  /*a270*/  LEA R5, R6, R5, 0x18 ;  /* 0x0000000506057211 */ /* 0x002fca00078ec0ff */
[----:B------:R-:W-:-:S04]  /*a280*/  IMAD R6, R0, 0x8, R5 ;  /* 0x0000000800067824 */ /* 0x000fc800078e0205 */
[----:B------:R-:W1:Y:S02]  /*a290*/  SYNCS.PHASECHK.TRANS64.TRYWAIT P4, [R6+URZ+0x16420], R7 ;  /* 0x01642007060075a7 */ /* 0x000e64000808017f */
[----:B-1----:R-:W-:Y:S05]  /*a2a0*/  @!P4 BRA `(.L_x_125) ;  /* 0x0000000800f0c947 */ /* 0x002fea0003800000 */
.L_x_151:
[----:B-1----:R-:W-:-:S04]  /*a2b0*/  @P1 IMAD.MOV.U32 R7, RZ, RZ, 0x1900 ;  /* 0x00001900ff071424 */ /* 0x002fc800078e00ff */
[----:B------:R1:W-:Y:S02]  /*a2c0*/  @P1 SYNCS.ARRIVE.TRANS64 RZ, [R6+URZ+0x16400], R7 ;  /* 0x0164000706ff19a7 */ /* 0x0003e4000800003f */
[----:B-1----:R-:W-:-:S04]  /*a2d0*/  PRMT R7, R2, 0x9910, RZ ;  /* 0x0000991002077816 */ /* 0x002fc800000000ff */
[----:B------:R-:W-:-:S13]  /*a2e0*/  ISETP.NE.AND P4, PT, R7, 0x2, PT ;  /* 0x000000020700780c */ /* 0x000fda0003f85270 */
[----:B------:R-:W-:Y:S05]  /*a2f0*/  @P4 BRA `(.L_x_126) ;  /* 0x0000000000044947 */ /* 0x000fea0003800000 */
[----:B------:R-:W-:Y:S01]  /*a300*/  BPT.TRAP 0x1 ;  /* 0x000000040000795c */ /* 0x000fe20000300000 */
.L_x_126:
[----:B------:R-:W-:Y:S05]  /*a310*/  @P0 BRA `(.L_x_127) ;  /* 0x0000000000040947 */ /* 0x000fea0003800000 */
[----:B------:R-:W-:Y:S01]  /*a320*/  BPT.TRAP 0x1 ;  /* 0x000000040000795c */ /* 0x000fe20000300000 */
.L_x_127:
        /* <DEDUP_REMOVED lines=24> */
[----:B------:R1:W-:Y:S01]  /*a4b0*/  UTMALDG.4D [UR32], [UR4], desc[UR6] ;  /* 0x00000620040075b4 */ /* 0x0003e20008019000 */
[----:B------:R-:W-:Y:S01]  /*a4c0*/  UMOV UR19, UR35 ;  /* 0x0000002300137c82 */ /* 0x000fe20008000000 */
[----:B------:R1:W-:Y:S01]  /*a4d0*/  UTMALDG.4D [UR24], [UR4], desc[UR6] ;  /* 0x00000618040075b4 */ /* 0x0003e20008019000 */
[----:B------:R1:W-:Y:S02]  /*a4e0*/  UTMALDG.4D [UR16], [UR4], desc[UR6] ;  /* 0x00000610040075b4 */ /* 0x0003e40008019000 */
[----:B-1----:R-:W-:Y:S01]  /*a4f0*/  NOP ;  /* 0x0000000000007918 */ /* 0x002fe20000000000 */
.L_x_124:
[----:B------:R-:W-:Y:S05]  /*a500*/  BSYNC B1 ;  /* 0x0000000000017941 */ /* 0x000fea0003800000 */
.L_x_123:
[----:B------:R-:W-:Y:S01]  /*a510*/  ISETP.LT.OR P4, PT, R4, 0x8, !P3 ;  /* 0x000000080400780c */ /* 0x000fe20005f81670 */
[----:B------:R-:W-:-:S12]  /*a520*/  BSSY B1, `(.L_x_128) ;  /* 0x000001c000017945 */ /* 0x000fd80003800000 */
[----:B------:R-:W-:Y:S05]  /*a530*/  @P4 BRA `(.L_x_129) ;  /* 0x0000000000684947 */ /* 0x000fea0003800000 */
[----:B------:R-:W1:Y:S01]  /*a540*/  S2R R6, SR_CgaCtaId ;  /* 0x0000000000067919 */ /* 0x000e620000008800 */
[----:B------:R-:W-:Y:S01]  /*a550*/  MOV R5, 0x400 ;  /* 0x0000040000057802 */ /* 0x000fe20000000f00 */
[----:B------:R-:W-:Y:S01]  /*a560*/  ULDC.64 UR4, c[0x0][0x198] ;  /* 0x0000660000047ab9 */ /* 0x000fe20000000a00 */
[C---:B------:R-:W-:Y:S01]  /*a570*/  R2UR UR18, R9.reuse ;  /* 0x00000000091272ca */ /* 0x040fe200000e0000 */
[----:B------:R-:W-:Y:S01]  /*a580*/  UIADD3 UR4, UP0, UR4, 0x5f0, URZ ;  /* 0x000005f004047890 */ /* 0x000fe2000ff1e03f */
[----:B------:R-:W-:Y:S01]  /*a590*/  VIADD R9, R9, 0x1 ;  /* 0x0000000109097836 */ /* 0x000fe20000000000 */
[----:B------:R-:W-:Y:S01]  /*a5a0*/  UMOV UR6, 0x0 ;  /* 0x0000000000067882 */ /* 0x000fe20000000000 */
[----:B------:R-:W-:Y:S01]  /*a5b0*/  UMOV UR7, 0x10000000 ;  /* 0x1000000000077882 */ /* 0x000fe20000000000 */
[----:B------:R-:W-:Y:S01]  /*a5c0*/  UIADD3.X UR5, URZ, UR5, URZ, UP0, !UPT ;  /* 0x000000053f057290 */ /* 0x000fe200087fe43f */
[----:B------:R-:W-:Y:S01]  /*a5d0*/  UMOV UR19, UR36 ;  /* 0x0000002400137c82 */ /* 0x000fe20008000000 */
[----:B------:R-:W-:-:S06]  /*a5e0*/  UMOV UR20, UR37 ;  /* 0x0000002500147c82 */ /* 0x000fcc0008000000 */
[----:B------:R-:W-:Y:S01]  /*a5f0*/  USHF.L.U32 UR18, UR18, 0x6, URZ ;  /* 0x0000000612127899 */ /* 0x000fe2000800063f */
[----:B-1----:R-:W-:-:S05]  /*a600*/  LEA R5, R6, R5, 0x18 ;  /* 0x0000000506057211 */ /* 0x002fca00078ec0ff */
[C-C-:B------:R-:W-:Y:S02]  /*a610*/  IMAD R6, R0.reuse, 0x8, R5.reuse ;  /* 0x0000000800067824 */ /* 0x140fe400078e0205 */
[C---:B------:R-:W-:Y:S02]  /*a620*/  IMAD R5, R0.reuse, 0x100, R5 ;  /* 0x0000010000057824 */ /* 0x040fe400078e0205 */
[----:B------:R-:W-:Y:S01]  /*a630*/  VIADD R0, R0, 0x1 ;  /* 0x0000000100007836 */ /* 0x000fe20000000000 */
[----:B------:R-:W-:Y:S02]  /*a640*/  R2UR UR17, R6 ;  /* 0x00000000061172ca */ /* 0x000fe400000e0000 */
[----:B------:R-:W-:Y:S02]  /*a650*/  R2UR UR16, R5 ;  /* 0x00000000051072ca */ /* 0x000fe400000e0000 */
[----:B------:R-:W-:-:S04]  /*a660*/  ISETP.NE.AND P4, PT, R0, 0x4, PT ;  /* 0x000000040000780c */ /* 0x000fc80003f85270 */
[----:B------:R-:W-:Y:S02]  /*a670*/  SEL R6, RZ, 0x1, P4 ;  /* 0x00000001ff067807 */ /* 0x000fe40002000000 */
[----:B------:R-:W-:Y:S02]  /*a680*/  SEL R0, R0, RZ, P4 ;  /* 0x000000ff00007207 */ /* 0x000fe40002000000 */
[----:B------:R-:W-:Y:S01]  /*a690*/  LOP3.LUT R3, R3, R6, RZ, 0x3c, !PT ;  /* 0x0000000603037212 */ /* 0x000fe200078e3cff */
[----:B------:R-:W-:Y:S02]  /*a6a0*/  UIADD3 UR17, UR17, 0x16400, URZ ;  /* 0x0001640011117890 */ /* 0x000fe4000fffe03f */
[----:B------:R-:W-:-:S09]  /*a6b0*/  UIADD3 UR16, UR16, 0x16000, URZ ;  /* 0x0001600010107890 */ /* 0x000fd2000fffe03f */
[----:B------:R1:W-:Y:S02]  /*a6c0*/  UTMALDG.3D [UR16], [UR4], desc[UR6] ;  /* 0x00000610040075b4 */ /* 0x0003e40008011000 */
[----:B-1----:R-:W-:Y:S01]  /*a6d0*/  NOP ;  /* 0x0000000000007918 */ /* 0x002fe20000000000 */
.L_x_129:
[----:B------:R-:W-:Y:S05]  /*a6e0*/  BSYNC B1 ;  /* 0x0000000000017941 */ /* 0x000fea0003800000 */
.L_x_128:
[C---:B------:R-:W-:Y:S01]  /*a6f0*/  ISETP.GT.AND P4, PT, R4.reuse, 0x8, PT ;  /* 0x000000080400780c */ /* 0x040fe20003f84270 */
[----:B------:R-:W-:-:S12]  /*a700*/  VIADD R4, R4, 0xfffffffc ;  /* 0xfffffffc04047836 */ /* 0x000fd80000000000 */
[----:B------:R-:W-:Y:S05]  /*a710*/  @P4 BRA `(.L_x_130) ;  /* 0xfffffff4008c4947 */ /* 0x000fea000383ffff */
[----:B------:R-:W-:Y:S05]  /*a720*/  BSYNC B0 ;  /* 0x0000000000007941 */ /* 0x000fea0003800000 */
.L_x_115:
[----:B------:R-:W-:Y:S05]  /*a730*/  EXIT ;  /* 0x000000000000794d */ /* 0x000fea0003800000 */
.L_x_15:
[----:B--2---:R-:W-:-:S04]  /*a740*/  IMAD.U32 R3, RZ, RZ, UR26 ;  /* 0x0000001aff037e24 */ /* 0x004fc8000f8e00ff */
[----:B------:R2:W3:Y:S03]  /*a750*/  SYNCS.PHASECHK.TRANS64.TRYWAIT P1, [R3+URZ+0x16440], R4 ;  /* 0x01644004030075a7 */ /* 0x0004e6000802017f */
[----:B---3--:R-:W-:Y:S05]  /*a760*/  @!P1 NANOSLEEP.SYNCS 0x989680 ;  /* 0x009896800000995d */ /* 0x008fea0003900000 */
[----:B------:R-:W3:Y:S02]  /*a770*/  @!P1 SYNCS.PHASECHK.TRANS64 P1, [R3+URZ+0x16440], R4 ;  /* 0x01644004030095a7 */ /* 0x000ee4000802007f */
[----:B---3--:R-:W-:Y:S05]  /*a780*/  @!P1 BRA `(.L_x_15) ;  /* 0xfffffffc00ec9947 */ /* 0x008fea000383ffff */
[----:B------:R-:W-:Y:S05]  /*a790*/  BRA `(.L_x_131) ;  /* 0xffffff6400b07947 */ /* 0x000fea000383ffff */
.L_x_17:
[----:B---3--:R-:W-:-:S04]  /*a7a0*/  IMAD.U32 R5, RZ, RZ, UR26 ;  /* 0x0000001aff057e24 */ /* 0x008fc8000f8e00ff */
[----:B------:R3:W4:Y:S03]  /*a7b0*/  SYNCS.PHASECHK.TRANS64.TRYWAIT P1, [R5+URZ+0x16448], R4 ;  /* 0x01644804050075a7 */ /* 0x000726000802017f */
[----:B----4-:R-:W-:Y:S05]  /*a7c0*/  @!P1 NANOSLEEP.SYNCS 0x989680 ;  /* 0x009896800000995d */ /* 0x010fea0003900000 */
[----:B------:R-:W4:Y:S02]  /*a7d0*/  @!P1 SYNCS.PHASECHK.TRANS64 P1, [R5+URZ+0x16448], R4 ;  /* 0x01644804050095a7 */ /* 0x000f24000802007f */
[----:B----4-:R-:W-:Y:S05]  /*a7e0*/  @!P1 BRA `(.L_x_17) ;  /* 0xfffffffc00ec9947 */ /* 0x010fea000383ffff */
[----:B------:R-:W-:Y:S05]  /*a7f0*/  BRA `(.L_x_132) ;  /* 0xffffff6400bc7947 */ /* 0x000fea000383ffff */
.L_x_20:
[----:B-1----:R-:W-:-:S04]  /*a800*/  IMAD.U32 R3, RZ, RZ, UR8 ;  /* 0x00000008ff037e24 */ /* 0x002fc8000f8e00ff */
[----:B------:R1:W2:Y:S03]  /*a810*/  SYNCS.PHASECHK.TRANS64.TRYWAIT P1, [R3+URZ+0x16400], R2 ;  /* 0x01640002030075a7 */ /* 0x0002a6000802017f */
[----:B--2---:R-:W-:Y:S05]  /*a820*/  @!P1 NANOSLEEP.SYNCS 0x989680 ;  /* 0x009896800000995d */ /* 0x004fea0003900000 */
[----:B------:R-:W2:Y:S02]  /*a830*/  @!P1 SYNCS.PHASECHK.TRANS64 P1, [R3+URZ+0x16400], R2 ;  /* 0x01640002030095a7 */ /* 0x000ea4000802007f */
[----:B--2---:R-:W-:Y:S05]  /*a840*/  @!P1 BRA `(.L_x_20) ;  /* 0xfffffffc00ec9947 */ /* 0x004fea000383ffff */
[----:B------:R-:W-:Y:S05]  /*a850*/  BRA `(.L_x_133) ;  /* 0xffffff6800cc7947 */ /* 0x000fea000383ffff */
.L_x_22:
[----:B-1----:R-:W-:-:S04]  /*a860*/  IMAD.U32 R3, RZ, RZ, UR9 ;  /* 0x00000009ff037e24 */ /* 0x002fc8000f8e00ff */
[----:B------:R1:W2:Y:S03]  /*a870*/  SYNCS.PHASECHK.TRANS64.TRYWAIT P1, [R3+URZ+0x16400], R6 ;  /* 0x01640006030075a7 */ /* 0x0002a6000802017f */
[----:B--2---:R-:W-:Y:S05]  /*a880*/  @!P1 NANOSLEEP.SYNCS 0x989680 ;  /* 0x009896800000995d */ /* 0x004fea0003900000 */
[----:B------:R-:W2:Y:S02]  /*a890*/  @!P1 SYNCS.PHASECHK.TRANS64 P1, [R3+URZ+0x16400], R6 ;  /* 0x01640006030095a7 */ /* 0x000ea4000802007f */
[----:B--2---:R-:W-:Y:S05]  /*a8a0*/  @!P1 BRA `(.L_x_22) ;  /* 0xfffffffc00ec9947 */ /* 0x004fea000383ffff */
[----:B------:R-:W-:Y:S05]  /*a8b0*/  BRA `(.L_x_134) ;  /* 0xffffff6c00747947 */ /* 0x000fea000383ffff */
.L_x_23:
[----:B-1----:R-:W-:-:S04]  /*a8c0*/  IMAD.U32 R4, RZ, RZ, UR11 ;  /* 0x0000000bff047e24 */ /* 0x002fc8000f8e00ff */
[----:B------:R1:W2:Y:S03]  /*a8d0*/  SYNCS.PHASECHK.TRANS64.TRYWAIT P1, [R4+URZ], R13 ;  /* 0x0000000d040075a7 */ /* 0x0002a6000802017f */
[----:B--2---:R-:W-:Y:S05]  /*a8e0*/  @!P1 NANOSLEEP.SYNCS 0x989680 ;  /* 0x009896800000995d */ /* 0x004fea0003900000 */
[----:B------:R-:W2:Y:S02]  /*a8f0*/  @!P1 SYNCS.PHASECHK.TRANS64 P1, [R4+URZ], R13 ;  /* 0x0000000d040095a7 */ /* 0x000ea4000802007f */
[----:B--2---:R-:W-:Y:S05]  /*a900*/  @!P1 BRA `(.L_x_23) ;  /* 0xfffffffc00ec9947 */ /* 0x004fea000383ffff */
[----:B------:R-:W-:Y:S05]  /*a910*/  BRA `(.L_x_135) ;  /* 0xffffff7400b07947 */ /* 0x000fea000383ffff */
.L_x_25:
[----:B-1----:R-:W-:-:S04]  /*a920*/  IMAD.U32 R23, RZ, RZ, UR11 ;  /* 0x0000000bff177e24 */ /* 0x002fc8000f8e00ff */
[----:B------:R1:W2:Y:S03]  /*a930*/  SYNCS.PHASECHK.TRANS64.TRYWAIT P1, [R23+URZ+0x164a0], R2 ;  /* 0x0164a002170075a7 */ /* 0x0002a6000802017f */
[----:B--2---:R-:W-:Y:S05]  /*a940*/  @!P1 NANOSLEEP.SYNCS 0x989680 ;  /* 0x009896800000995d */ /* 0x004fea0003900000 */
[----:B------:R-:W2:Y:S02]  /*a950*/  @!P1 SYNCS.PHASECHK.TRANS64 P1, [R23+URZ+0x164a0], R2 ;  /* 0x0164a002170095a7 */ /* 0x000ea4000802007f */
[----:B--2---:R-:W-:Y:S05]  /*a960*/  @!P1 BRA `(.L_x_25) ;  /* 0xfffffffc00ec9947 */ /* 0x004fea000383ffff */
[----:B------:R-:W-:Y:S05]  /*a970*/  BRA `(.L_x_24) ;  /* 0xffffff90001c7947 */ /* 0x000fea000383ffff */
.L_x_29:
[----:B-1----:R1:W2:Y:S02]  /*a980*/  SYNCS.PHASECHK.TRANS64.TRYWAIT P1, [R3+URZ+0x16490], R2 ;  /* 0x01649002030075a7 */ /* 0x0022a4000802017f */
[----:B--2---:R-:W-:Y:S05]  /*a990*/  @!P1 NANOSLEEP.SYNCS 0x989680 ;  /* 0x009896800000995d */ /* 0x004fea0003900000 */
[----:B------:R-:W2:Y:S02]  /*a9a0*/  @!P1 SYNCS.PHASECHK.TRANS64 P1, [R3+URZ+0x16490], R2 ;  /* 0x01649002030095a7 */ /* 0x000ea4000802007f */
[----:B--2---:R-:W-:Y:S05]  /*a9b0*/  @!P1 BRA `(.L_x_29) ;  /* 0xfffffffc00f09947 */ /* 0x004fea000383ffff */
[----:B------:R-:W-:Y:S05]  /*a9c0*/  BRA `(.L_x_136) ;  /* 0xffffff9400fc7947 */ /* 0x000fea000383ffff */
.L_x_32:
[----:B-12---:R-:W-:-:S04]  /*a9d0*/  IMAD.U32 R3, RZ, RZ, UR11 ;  /* 0x0000000bff037e24 */ /* 0x006fc8000f8e00ff */
[----:B------:R1:W2:Y:S03]  /*a9e0*/  SYNCS.PHASECHK.TRANS64.TRYWAIT P1, [R3+URZ], R2 ;  /* 0x00000002030075a7 */ /* 0x0002a6000802017f */
[----:B--2---:R-:W-:Y:S05]  /*a9f0*/  @!P1 NANOSLEEP.SYNCS 0x989680 ;  /* 0x009896800000995d */ /* 0x004fea0003900000 */
[----:B------:R-:W2:Y:S02]  /*aa00*/  @!P1 SYNCS.PHASECHK.TRANS64 P1, [R3+URZ], R2 ;  /* 0x00000002030095a7 */ /* 0x000ea4000802007f */
[----:B--2---:R-:W-:Y:S05]  /*aa10*/  @!P1 BRA `(.L_x_32) ;  /* 0xfffffffc00ec9947 */ /* 0x004fea000383ffff */
[----:B------:R-:W-:Y:S05]  /*aa20*/  BRA `(.L_x_137) ;  /* 0xffffff9800087947 */ /* 0x000fea000383ffff */
.L_x_34:
[----:B-1----:R1:W2:Y:S02]  /*aa30*/  SYNCS.PHASECHK.TRANS64.TRYWAIT P2, [R51+URZ+0x16490], R2 ;  /* 0x01649002330075a7 */ /* 0x0022a4000804017f */
[----:B--2---:R-:W-:Y:S05]  /*aa40*/  @!P2 NANOSLEEP.SYNCS 0x989680 ;  /* 0x009896800000a95d */ /* 0x004fea0003900000 */
[----:B------:R-:W2:Y:S02]  /*aa50*/  @!P2 SYNCS.PHASECHK.TRANS64 P2, [R51+URZ+0x16490], R2 ;  /* 0x016490023300a5a7 */ /* 0x000ea4000804007f */
[----:B--2---:R-:W-:Y:S05]  /*aa60*/  @!P2 BRA `(.L_x_34) ;  /* 0xfffffffc00f0a947 */ /* 0x004fea000383ffff */
[----:B------:R-:W-:Y:S05]  /*aa70*/  BRA `(.L_x_138) ;  /* 0xffffffa400d87947 */ /* 0x000fea000383ffff */
.L_x_46:
[----:B--2---:R2:W4:Y:S02]  /*aa80*/  SYNCS.PHASECHK.TRANS64.TRYWAIT P0, [R3+URZ+0x16490], R2 ;  /* 0x01649002030075a7 */ /* 0x004524000800017f */
[----:B----4-:R-:W-:Y:S05]  /*aa90*/  @!P0 NANOSLEEP.SYNCS 0x989680 ;  /* 0x009896800000895d */ /* 0x010fea0003900000 */
[----:B------:R-:W4:Y:S02]  /*aaa0*/  @!P0 SYNCS.PHASECHK.TRANS64 P0, [R3+URZ+0x16490], R2 ;  /* 0x01649002030085a7 */ /* 0x000f24000800007f */
[----:B----4-:R-:W-:Y:S05]  /*aab0*/  @!P0 BRA `(.L_x_46) ;  /* 0xfffffffc00f08947 */ /* 0x010fea000383ffff */
[----:B------:R-:W-:Y:S05]  /*aac0*/  BRA `(.L_x_139) ;  /* 0xffffffb0006c7947 */ /* 0x000fea000383ffff */
.L_x_48:
[----:B--2---:R2:W4:Y:S02]  /*aad0*/  SYNCS.PHASECHK.TRANS64.TRYWAIT P0, [R163+URZ+0x16490], R2 ;  /* 0x01649002a30075a7 */ /* 0x004524000800017f */
[----:B----4-:R-:W-:Y:S05]  /*aae0*/  @!P0 NANOSLEEP.SYNCS 0x989680 ;  /* 0x009896800000895d */ /* 0x010fea0003900000 */
[----:B------:R-:W4:Y:S02]  /*aaf0*/  @!P0 SYNCS.PHASECHK.TRANS64 P0, [R163+URZ+0x16490], R2 ;  /* 0x01649002a30085a7 */ /* 0x000f24000800007f */
[----:B----4-:R-:W-:Y:S05]  /*ab00*/  @!P0 BRA `(.L_x_48) ;  /* 0xfffffffc00f08947 */ /* 0x010fea000383ffff */
[----:B------:R-:W-:Y:S05]  /*ab10*/  BRA `(.L_x_140) ;  /* 0xffffffb000847947 */ /* 0x000fea000383ffff */
.L_x_49:
[----:B--2---:R-:W-:-:S04]  /*ab20*/  IMAD.U32 R3, RZ, RZ, UR4 ;  /* 0x00000004ff037e24 */ /* 0x004fc8000f8e00ff */
[----:B------:R2:W4:Y:S03]  /*ab30*/  SYNCS.PHASECHK.TRANS64.TRYWAIT P0, [R3+URZ+0x164a0], R2 ;  /* 0x0164a002030075a7 */ /* 0x000526000800017f */
[----:B----4-:R-:W-:Y:S05]  /*ab40*/  @!P0 NANOSLEEP.SYNCS 0x989680 ;  /* 0x009896800000895d */ /* 0x010fea0003900000 */
[----:B------:R-:W4:Y:S02]  /*ab50*/  @!P0 SYNCS.PHASECHK.TRANS64 P0, [R3+URZ+0x164a0], R2 ;  /* 0x0164a002030085a7 */ /* 0x000f24000800007f */
[----:B----4-:R-:W-:Y:S05]  /*ab60*/  @!P0 BRA `(.L_x_49) ;  /* 0xfffffffc00ec8947 */ /* 0x010fea000383ffff */
[----:B------:R-:W-:Y:S05]  /*ab70*/  BRA `(.L_x_141) ;  /* 0xffffffb000887947 */ /* 0x000fea000383ffff */
.L_x_71:
[----:B-1----:R-:W-:-:S04]  /*ab80*/  IMAD.U32 R3, RZ, RZ, UR13 ;  /* 0x0000000dff037e24 */ /* 0x002fc8000f8e00ff */
[----:B------:R1:W2:Y:S03]  /*ab90*/  SYNCS.PHASECHK.TRANS64.TRYWAIT P2, [R3+URZ+0x16480], R0 ;  /* 0x01648000030075a7 */ /* 0x0002a6000804017f */
[----:B--2---:R-:W-:Y:S05]  /*aba0*/  @!P2 NANOSLEEP.SYNCS 0x989680 ;  /* 0x009896800000a95d */ /* 0x004fea0003900000 */
[----:B------:R-:W2:Y:S02]  /*abb0*/  @!P2 SYNCS.PHASECHK.TRANS64 P2, [R3+URZ+0x16480], R0 ;  /* 0x016480000300a5a7 */ /* 0x000ea4000804007f */
[----:B--2---:R-:W-:Y:S05]  /*abc0*/  @!P2 BRA `(.L_x_71) ;  /* 0xfffffffc00eca947 */ /* 0x004fea000383ffff */
[----:B------:R-:W-:Y:S05]  /*abd0*/  BRA `(.L_x_142) ;  /* 0xffffffc400007947 */ /* 0x000fea000383ffff */
.L_x_75:
[----:B-1----:R-:W-:-:S04]  /*abe0*/  IMAD.U32 R9, RZ, RZ, UR4 ;  /* 0x00000004ff097e24 */ /* 0x002fc8000f8e00ff */
[----:B------:R1:W2:Y:S03]  /*abf0*/  SYNCS.PHASECHK.TRANS64.TRYWAIT P2, [R9+URZ+0x16480], R8 ;  /* 0x01648008090075a7 */ /* 0x0002a6000804017f */
[----:B--2---:R-:W-:Y:S05]  /*ac00*/  @!P2 NANOSLEEP.SYNCS 0x989680 ;  /* 0x009896800000a95d */ /* 0x004fea0003900000 */
[----:B------:R-:W2:Y:S02]  /*ac10*/  @!P2 SYNCS.PHASECHK.TRANS64 P2, [R9+URZ+0x16480], R8 ;  /* 0x016480080900a5a7 */ /* 0x000ea4000804007f */
[----:B--2---:R-:W-:Y:S05]  /*ac20*/  @!P2 BRA `(.L_x_75) ;  /* 0xfffffffc00eca947 */ /* 0x004fea000383ffff */
[----:B------:R-:W-:Y:S05]  /*ac30*/  BRA `(.L_x_143) ;  /* 0xffffffc800c47947 */ /* 0x000fea000383ffff */
.L_x_87:
[----:B-1----:R1:W4:Y:S02]  /*ac40*/  SYNCS.PHASECHK.TRANS64.TRYWAIT P0, [R4+URZ+0x16460], R3 ;  /* 0x01646003040075a7 */ /* 0x002324000800017f */
[----:B----4-:R-:W-:Y:S05]  /*ac50*/  @!P0 NANOSLEEP.SYNCS 0x989680 ;  /* 0x009896800000895d */ /* 0x010fea0003900000 */
[----:B------:R-:W4:Y:S02]  /*ac60*/  @!P0 SYNCS.PHASECHK.TRANS64 P0, [R4+URZ+0x16460], R3 ;  /* 0x01646003040085a7 */ /* 0x000f24000800007f */
[----:B----4-:R-:W-:Y:S05]  /*ac70*/  @!P0 BRA `(.L_x_87) ;  /* 0xfffffffc00f08947 */ /* 0x010fea000383ffff */
[----:B------:R-:W-:Y:S05]  /*ac80*/  BRA `(.L_x_144) ;  /* 0xffffffd800e07947 */ /* 0x000fea000383ffff */
.L_x_92:
[----:B-1----:R1:W2:Y:S02]  /*ac90*/  SYNCS.PHASECHK.TRANS64.TRYWAIT P0, [R5+URZ+0x16420], R0 ;  /* 0x01642000050075a7 */ /* 0x0022a4000800017f */
[----:B--2---:R-:W-:Y:S05]  /*aca0*/  @!P0 NANOSLEEP.SYNCS 0x989680 ;  /* 0x009896800000895d */ /* 0x004fea0003900000 */
[----:B------:R-:W2:Y:S02]  /*acb0*/  @!P0 SYNCS.PHASECHK.TRANS64 P0, [R5+URZ+0x16420], R0 ;  /* 0x01642000050085a7 */ /* 0x000ea4000800007f */
[----:B--2---:R-:W-:Y:S05]  /*acc0*/  @!P0 BRA `(.L_x_92) ;  /* 0xfffffffc00f08947 */ /* 0x004fea000383ffff */
[----:B------:R-:W-:Y:S05]  /*acd0*/  BRA `(.L_x_145) ;  /* 0xffffffdc00987947 */ /* 0x000fea000383ffff */
.L_x_97:
[----:B-1----:R1:W2:Y:S02]  /*ace0*/  SYNCS.PHASECHK.TRANS64.TRYWAIT P0, [R5+URZ+0x16460], R6 ;  /* 0x01646006050075a7 */ /* 0x0022a4000800017f */
[----:B--2---:R-:W-:Y:S05]  /*acf0*/  @!P0 NANOSLEEP.SYNCS 0x989680 ;  /* 0x009896800000895d */ /* 0x004fea0003900000 */
[----:B------:R-:W2:Y:S02]  /*ad00*/  @!P0 SYNCS.PHASECHK.TRANS64 P0, [R5+URZ+0x16460], R6 ;  /* 0x01646006050085a7 */ /* 0x000ea4000800007f */
[----:B--2---:R-:W-:Y:S05]  /*ad10*/  @!P0 BRA `(.L_x_97) ;  /* 0xfffffffc00f08947 */ /* 0x004fea000383ffff */
[----:B------:R-:W-:Y:S05]  /*ad20*/  BRA `(.L_x_146) ;  /* 0xffffffe000707947 */ /* 0x000fea000383ffff */
.L_x_102:
[----:B-1----:R1:W2:Y:S02]  /*ad30*/  SYNCS.PHASECHK.TRANS64.TRYWAIT P0, [R6+URZ+0x16460], R7 ;  /* 0x01646007060075a7 */ /* 0x0022a4000800017f */
[----:B--2---:R-:W-:Y:S05]  /*ad40*/  @!P0 NANOSLEEP.SYNCS 0x989680 ;  /* 0x009896800000895d */ /* 0x004fea0003900000 */
[----:B------:R-:W2:Y:S02]  /*ad50*/  @!P0 SYNCS.PHASECHK.TRANS64 P0, [R6+URZ+0x16460], R7 ;  /* 0x01646007060085a7 */ /* 0x000ea4000800007f */
[----:B--2---:R-:W-:Y:S05]  /*ad60*/  @!P0 BRA `(.L_x_102) ;  /* 0xfffffffc00f08947 */ /* 0x004fea000383ffff */
[----:B------:R-:W-:Y:S05]  /*ad70*/  BRA `(.L_x_147) ;  /* 0xffffffe400387947 */ /* 0x000fea000383ffff */
.L_x_107:
[----:B-1----:R1:W2:Y:S02]  /*ad80*/  SYNCS.PHASECHK.TRANS64.TRYWAIT P0, [R6+URZ+0x16420], R9 ;  /* 0x01642009060075a7 */ /* 0x0022a4000800017f */
[----:B--2---:R-:W-:Y:S05]  /*ad90*/  @!P0 NANOSLEEP.SYNCS 0x989680 ;  /* 0x009896800000895d */ /* 0x004fea0003900000 */
[----:B------:R-:W2:Y:S02]  /*ada0*/  @!P0 SYNCS.PHASECHK.TRANS64 P0, [R6+URZ+0x16420], R9 ;  /* 0x01642009060085a7 */ /* 0x000ea4000800007f */
[----:B--2---:R-:W-:Y:S05]  /*adb0*/  @!P0 BRA `(.L_x_107) ;  /* 0xfffffffc00f08947 */ /* 0x004fea000383ffff */
[----:B------:R-:W-:Y:S05]  /*adc0*/  BRA `(.L_x_148) ;  /* 0xffffffe8000c7947 */ /* 0x000fea000383ffff */
.L_x_112:
[----:B-1----:R1:W2:Y:S02]  /*add0*/  SYNCS.PHASECHK.TRANS64.TRYWAIT P0, [R6+URZ+0x16460], R5 ;  /* 0x01646005060075a7 */ /* 0x0022a4000800017f */
[----:B--2---:R-:W-:Y:S05]  /*ade0*/  @!P0 NANOSLEEP.SYNCS 0x989680 ;  /* 0x009896800000895d */ /* 0x004fea0003900000 */
[----:B------:R-:W2:Y:S02]  /*adf0*/  @!P0 SYNCS.PHASECHK.TRANS64 P0, [R6+URZ+0x16460], R5 ;  /* 0x01646005060085a7 */ /* 0x000ea4000800007f */
[----:B--2---:R-:W-:Y:S05]  /*ae00*/  @!P0 BRA `(.L_x_112) ;  /* 0xfffffffc00f08947 */ /* 0x004fea000383ffff */
[----:B------:R-:W-:Y:S05]  /*ae10*/  BRA `(.L_x_149) ;  /* 0xffffffe800f07947 */ /* 0x000fea000383ffff */
.L_x_118:
[----:B-1----:R1:W2:Y:S02]  /*ae20*/  SYNCS.PHASECHK.TRANS64.TRYWAIT P4, [R6+URZ+0x16420], R5 ;  /* 0x01642005060075a7 */ /* 0x0022a4000808017f */
[----:B--2---:R-:W-:Y:S05]  /*ae30*/  @!P4 NANOSLEEP.SYNCS 0x989680 ;  /* 0x009896800000c95d */ /* 0x004fea0003900000 */
[----:B------:R-:W2:Y:S02]  /*ae40*/  @!P4 SYNCS.PHASECHK.TRANS64 P4, [R6+URZ+0x16420], R5 ;  /* 0x016420050600c5a7 */ /* 0x000ea4000808007f */
[----:B--2---:R-:W-:Y:S05]  /*ae50*/  @!P4 BRA `(.L_x_118) ;  /* 0xfffffffc00f0c947 */ /* 0x004fea000383ffff */
[----:B------:R-:W-:Y:S05]  /*ae60*/  BRA `(.L_x_150) ;  /* 0xffffffec00dc7947 */ /* 0x000fea000383ffff */
.L_x_125:
[----:B-1----:R1:W2:Y:S02]  /*ae70*/  SYNCS.PHASECHK.TRANS64.TRYWAIT P4, [R6+URZ+0x16420], R7 ;  /* 0x01642007060075a7 */ /* 0x0022a4000808017f */
[----:B--2---:R-:W-:Y:S05]  /*ae80*/  @!P4 NANOSLEEP.SYNCS 0x989680 ;  /* 0x009896800000c95d */ /* 0x004fea0003900000 */
[----:B------:R-:W2:Y:S02]  /*ae90*/  @!P4 SYNCS.PHASECHK.TRANS64 P4, [R6+URZ+0x16420], R7 ;  /* 0x016420070600c5a7 */ /* 0x000ea4000808007f */
[----:B--2---:R-:W-:Y:S05]  /*aea0*/  @!P4 BRA `(.L_x_125) ;  /* 0xfffffffc00f0c947 */ /* 0x004fea000383ffff */
[----:B------:R-:W-:Y:S05]  /*aeb0*/  BRA `(.L_x_151) ;  /* 0xfffffff000fc7947 */ /* 0x000fea000383ffff */
.L_x_152:
[----:B------:R-:W-:-:S00]  /*aec0*/  BRA `(.L_x_152) ;  /* 0xfffffffc00fc7947 */ /* 0x000fc0000383ffff */
[----:B------:R-:W-:-:S00]  /*aed0*/  NOP ;  /* 0x0000000000007918 */ /* 0x000fc00000000000 */
        /* <DEDUP_REMOVED lines=10> */
.L_x_153:


//--------------------- .nv.global.init           --------------------------
	.section	.nv.global.init,"aw",@progbits
.nv.global.init:
	.type		$str$24,@object
	.size		$str$24,($str$25 - $str$24)
$str$24:
        /*0000*/ 	.byte	0x28, 0x61, 0x64, 0x64, 0x72, 0x65, 0x73, 0x73, 0x20, 0x26, 0x20, 0x6d, 0x61, 0x73, 0x6b, 0x29
        /*0010*/ 	.byte	0x20, 0x3d, 0x3d, 0x20, 0x30, 0x00
	.type		$str$25,@object
	.size		$str$25,(__unnamed_1 - $str$25)
$str$25:
        /*0016*/ 	.byte	0x2f, 0x74, 0x6d, 0x70, 0x2f, 0x63, 0x75, 0x74, 0x6c, 0x61, 0x73, 0x73, 0x5f, 0x73, 0x77, 0x65
        /*0026*/ 	.byte	0x65, 0x70, 0x5f, 0x73, 0x72, 0x63, 0x2f, 0x69, 0x6e, 0x63, 0x6c, 0x75, 0x64, 0x65, 0x2f, 0x63
        /*0036*/ 	.byte	0x75, 0x74, 0x65, 0x2f, 0x70, 0x6f, 0x69, 0x6e, 0x74, 0x65, 0x72, 0x5f, 0x66, 0x6c, 0x61, 0x67
        /*0046*/ 	.byte	0x67, 0x65, 0x64, 0x2e, 0x68, 0x70, 0x70, 0x00
	.type		__unnamed_1,@object
	.size		__unnamed_1,(__unnamed_2 - __unnamed_1)
__unnamed_1:
        /*004e*/ 	.byte	0x61, 0x75, 0x74, 0x6f, 0x20, 0x63, 0x75, 0x74, 0x65, 0x3a, 0x3a, 0x61, 0x73, 0x5f, 0x70, 0x6f
        /* <DEDUP_REMOVED lines=27> */
        /*020e*/ 	.byte	0x3e, 0x3e, 0x3e, 0x3e, 0x3e, 0x5d, 0x00
	.type		__unnamed_2,@object
	.size		__unnamed_2,(.L_1 - __unnamed_2)
__unnamed_2:
        /* <DEDUP_REMOVED lines=29> */
.L_1:


//--------------------- .nv.shared._ZN7cutlass13device_kernelINS_4fmha6kernel28FmhaKernelTmaWarpSpecializedINS1_10collective33FmhaBwdMainloopTmaWarpSpecializedINS_6half_tEfN4cute5tupleIJNS7_1CILi64EEENS9_ILi128EEENS9_ILi48EEEEEENS4_16FusionBwdAdapterINS4_14ResidualFusionEEEJEEENS4_17FmhaBwdEpilogueKVIS6_fNS8_IJSA_SC_SA_EEEEENS2_23TileSchedulerBwdAdapterINS2_23IndividualTileSchedulerEEEJEEEEEvNT_6ParamsE --------------------------
	.section	.nv.shared._ZN7cutlass13device_kernelINS_4fmha6kernel28FmhaKernelTmaWarpSpecializedINS1_10collective33FmhaBwdMainloopTmaWarpSpecializedINS_6half_tEfN4cute5tupleIJNS7_1CILi64EEENS9_ILi128EEENS9_ILi48EEEEEENS4_16FusionBwdAdapterINS4_14ResidualFusionEEEJEEENS4_17FmhaBwdEpilogueKVIS6_fNS8_IJSA_SC_SA_EEEEENS2_23TileSchedulerBwdAdapterINS2_23IndividualTileSchedulerEEEJEEEEEvNT_6ParamsE,"aw",@nobits
	.sectionflags	@""
	.align	16
	.zero		1024


//--------------------- .nv.shared.reserved.0     --------------------------
	.section	.nv.shared.reserved.0,"aw",@nobits
	.weak		__nv_reservedSMEM_offset_0_alias
	.size		__nv_reservedSMEM_offset_0_alias, 0, 0
	.other		__nv_reservedSMEM_offset_0_alias,@"STO_CUDA_RESERVED_SHARED STV_DEFAULT"
__nv_reservedSMEM_offset_0_alias:
	.zero		0


//--------------------- .nv.global                --------------------------
	.section	.nv.global,"aw",@nobits
.nv.global:
	.type		_ZN39_INTERNAL_9ebf225a_4_k_cu_56aeeb0e_40894cute1_E,@object
	.size		_ZN39_INTERNAL_9ebf225a_4_k_cu_56aeeb0e_40894cute1_E,(_ZN39_INTERNAL_9ebf225a_4_k_cu_56aeeb0e_40894cuda3std3__45__cpo6cbeginE - _ZN39_INTERNAL_9ebf225a_4_k_cu_56aeeb0e_40894cute1_E)
_ZN39_INTERNAL_9ebf225a_4_k_cu_56aeeb0e_40894cute1_E:
	.zero		1
	.type		_ZN39_INTERNAL_9ebf225a_4_k_cu_56aeeb0e_40894cuda3std3__45__cpo6cbeginE,@object
	.size		_ZN39_INTERNAL_9ebf225a_4_k_cu_56aeeb0e_40894cuda3std3__45__cpo6cbeginE,(_ZN39_INTERNAL_9ebf225a_4_k_cu_56aeeb0e_40894cuda3std3__48in_placeE - _ZN39_INTERNAL_9ebf225a_4_k_cu_56aeeb0e_40894cuda3std3__45__cpo6cbeginE)
_ZN39_INTERNAL_9ebf225a_4_k_cu_56aeeb0e_40894cuda3std3__45__cpo6cbeginE:
	.zero		1
	.type		_ZN39_INTERNAL_9ebf225a_4_k_cu_56aeeb0e_40894cuda3std3__48in_placeE,@object
	.size		_ZN39_INTERNAL_9ebf225a_4_k_cu_56aeeb0e_40894cuda3std3__48in_placeE,(_ZN39_INTERNAL_9ebf225a_4_k_cu_56aeeb0e_40894cuda3std6ranges3__45__cpo9iter_moveE - _ZN39_INTERNAL_9ebf225a_4_k_cu_56aeeb0e_40894cuda3std3__48in_placeE)
_ZN39_INTERNAL_9ebf225a_4_k_cu_56aeeb0e_40894cuda3std3__48in_placeE:
	.zero		1
	.type		_ZN39_INTERNAL_9ebf225a_4_k_cu_56aeeb0e_40894cuda3std6ranges3__45__cpo9iter_moveE,@object
	.size		_ZN39_INTERNAL_9ebf225a_4_k_cu_56aeeb0e_40894cuda3std6ranges3__45__cpo9iter_moveE,(_ZN39_INTERNAL_9ebf225a_4_k_cu_56aeeb0e_40894cuda3std3__45__cpo5beginE - _ZN39_INTERNAL_9ebf225a_4_k_cu_56aeeb0e_40894cuda3std6ranges3__45__cpo9iter_moveE)
_ZN39_INTERNAL_9ebf225a_4_k_cu_56aeeb0e_40894cuda3std6ranges3__45__cpo9iter_moveE:
	.zero		1
	.type		_ZN39_INTERNAL_9ebf225a_4_k_cu_56aeeb0e_40894cuda3std3__45__cpo5beginE,@object
	.size		_ZN39_INTERNAL_9ebf225a_4_k_cu_56aeeb0e_40894cuda3std3__45__cpo5beginE,(_ZN39_INTERNAL_9ebf225a_4_k_cu_56aeeb0e_40894cuda3std3__441_GLOBAL__N__9ebf225a_4_k_cu_56aeeb0e_40896ignoreE - _ZN39_INTERNAL_9ebf225a_4_k_cu_56aeeb0e_40894cuda3std3__45__cpo5beginE)
_ZN39_INTERNAL_9ebf225a_4_k_cu_56aeeb0e_40894cuda3std3__45__cpo5beginE:
	.zero		1
	.type		_ZN39_INTERNAL_9ebf225a_4_k_cu_56aeeb0e_40894cuda3std3__441_GLOBAL__N__9ebf225a_4_k_cu_56aeeb0e_40896ignoreE,@object
	.size		_ZN39_INTERNAL_9ebf225a_4_k_cu_56aeeb0e_40894cuda3std3__441_GLOBAL__N__9ebf225a_4_k_cu_56aeeb0e_40896ignoreE,(_ZN39_INTERNAL_9ebf225a_4_k_cu_56aeeb0e_40894cute7productE - _ZN39_INTERNAL_9ebf225a_4_k_cu_56aeeb0e_40894cuda3std3__441_GLOBAL__N__9ebf225a_4_k_cu_56aeeb0e_40896ignoreE)
_ZN39_INTERNAL_9ebf225a_4_k_cu_56aeeb0e_40894cuda3std3__441_GLOBAL__N__9ebf225a_4_k_cu_56aeeb0e_40896ignoreE:
	.zero		1
	.type		_ZN39_INTERNAL_9ebf225a_4_k_cu_56aeeb0e_40894cute7productE,@object
	.size		_ZN39_INTERNAL_9ebf225a_4_k_cu_56aeeb0e_40894cute7productE,(_ZN39_INTERNAL_9ebf225a_4_k_cu_56aeeb0e_40894cuda3std3__45__cpo3endE - _ZN39_INTERNAL_9ebf225a_4_k_cu_56aeeb0e_40894cute7productE)
_ZN39_INTERNAL_9ebf225a_4_k_cu_56aeeb0e_40894cute7productE:
	.zero		1
	.type		_ZN39_INTERNAL_9ebf225a_4_k_cu_56aeeb0e_40894cuda3std3__45__cpo3endE,@object
	.size		_ZN39_INTERNAL_9ebf225a_4_k_cu_56aeeb0e_40894cuda3std3__45__cpo3endE,(_ZN39_INTERNAL_9ebf225a_4_k_cu_56aeeb0e_40894cuda3std3__419piecewise_constructE - _ZN39_INTERNAL_9ebf225a_4_k_cu_56aeeb0e_40894cuda3std3__45__cpo3endE)
_ZN39_INTERNAL_9ebf225a_4_k_cu_56aeeb0e_40894cuda3std3__45__cpo3endE:
	.zero		1
	.type		_ZN39_INTERNAL_9ebf225a_4_k_cu_56aeeb0e_40894cuda3std3__419piecewise_constructE,@object
	.size		_ZN39_INTERNAL_9ebf225a_4_k_cu_56aeeb0e_40894cuda3std3__419piecewise_constructE,(_ZN39_INTERNAL_9ebf225a_4_k_cu_56aeeb0e_40894cuda3std3__45__cpo4cendE - _ZN39_INTERNAL_9ebf225a_4_k_cu_56aeeb0e_40894cuda3std3__419piecewise_constructE)
_ZN39_INTERNAL_9ebf225a_4_k_cu_56aeeb0e_40894cuda3std3__419piecewise_constructE:
	.zero		1
	.type		_ZN39_INTERNAL_9ebf225a_4_k_cu_56aeeb0e_40894cuda3std3__45__cpo4cendE,@object
	.size		_ZN39_INTERNAL_9ebf225a_4_k_cu_56aeeb0e_40894cuda3std3__45__cpo4cendE,(_ZN39_INTERNAL_9ebf225a_4_k_cu_56aeeb0e_40894cuda3std6ranges3__45__cpo4swapE - _ZN39_INTERNAL_9ebf225a_4_k_cu_56aeeb0e_40894cuda3std3__45__cpo4cendE)
_ZN39_INTERNAL_9ebf225a_4_k_cu_56aeeb0e_40894cuda3std3__45__cpo4cendE:
	.zero		1
	.type		_ZN39_INTERNAL_9ebf225a_4_k_cu_56aeeb0e_40894cuda3std6ranges3__45__cpo4swapE,@object
	.size		_ZN39_INTERNAL_9ebf225a_4_k_cu_56aeeb0e_40894cuda3std6ranges3__45__cpo4swapE,(.L_9 - _ZN39_INTERNAL_9ebf225a_4_k_cu_56aeeb0e_40894cuda3std6ranges3__45__cpo4swapE)
_ZN39_INTERNAL_9ebf225a_4_k_cu_56aeeb0e_40894cuda3std6ranges3__45__cpo4swapE:
	.zero		1
.L_9:


//--------------------- .nv.constant0._ZN7cutlass13device_kernelINS_4fmha6kernel28FmhaKernelTmaWarpSpecializedINS1_10collective33FmhaBwdMainloopTmaWarpSpecializedINS_6half_tEfN4cute5tupleIJNS7_1CILi64EEENS9_ILi128EEENS9_ILi48EEEEEENS4_16FusionBwdAdapterINS4_14ResidualFusionEEEJEEENS4_17FmhaBwdEpilogueKVIS6_fNS8_IJSA_SC_SA_EEEEENS2_23TileSchedulerBwdAdapterINS2_23IndividualTileSchedulerEEEJEEEEEvNT_6ParamsE --------------------------
	.section	.nv.constant0._ZN7cutlass13device_kernelINS_4fmha6kernel28FmhaKernelTmaWarpSpecializedINS1_10collective33FmhaBwdMainloopTmaWarpSpecializedINS_6half_tEfN4cute5tupleIJNS7_1CILi64EEENS9_ILi128EEENS9_ILi48EEEEEENS4_16FusionBwdAdapterINS4_14ResidualFusionEEEJEEENS4_17FmhaBwdEpilogueKVIS6_fNS8_IJSA_SC_SA_EEEEENS2_23TileSchedulerBwdAdapterINS2_23IndividualTileSchedulerEEEJEEEEEvNT_6ParamsE,"a",@progbits
	.sectionflags	@""
	.align	4
.nv.constant0._ZN7cutlass13device_kernelINS_4fmha6kernel28FmhaKernelTmaWarpSpecializedINS1_10collective33FmhaBwdMainloopTmaWarpSpecializedINS_6half_tEfN4cute5tupleIJNS7_1CILi64EEENS9_ILi128EEENS9_ILi48EEEEEENS4_16FusionBwdAdapterINS4_14ResidualFusionEEEJEEENS4_17FmhaBwdEpilogueKVIS6_fNS8_IJSA_SC_SA_EEEEENS2_23TileSchedulerBwdAdapterINS2_23IndividualTileSchedulerEEEJEEEEEvNT_6ParamsE:
	.zero		4352


//--------------------- SYMBOLS --------------------------

	.type		.nv.reservedSmem.offset0,@object
	.size		.nv.reservedSmem.offset0,0x4
	.type		__assertfail,@function
